//
// Generated by NVIDIA NVVM Compiler
//
// Compiler Build ID: CL-36424714
// Cuda compilation tools, release 13.0, V13.0.88
// Based on NVVM 20.0.0
//

.version 9.0
.target sm_100
.address_size 64

	// .globl	_Z18draw_center_kerneliiiiiiiiffffffPKfPfPiS2_S2_S1_S2_
.global .align 4 .b8 __cudart_i2opi_f[24] = {65, 144, 67, 60, 153, 149, 98, 219, 192, 221, 52, 245, 209, 87, 39, 252, 41, 21, 68, 78, 110, 131, 249, 162};

.visible .entry _Z18draw_center_kerneliiiiiiiiffffffPKfPfPiS2_S2_S1_S2_(
	.param .u32 _Z18draw_center_kerneliiiiiiiiffffffPKfPfPiS2_S2_S1_S2__param_0,
	.param .u32 _Z18draw_center_kerneliiiiiiiiffffffPKfPfPiS2_S2_S1_S2__param_1,
	.param .u32 _Z18draw_center_kerneliiiiiiiiffffffPKfPfPiS2_S2_S1_S2__param_2,
	.param .u32 _Z18draw_center_kerneliiiiiiiiffffffPKfPfPiS2_S2_S1_S2__param_3,
	.param .u32 _Z18draw_center_kerneliiiiiiiiffffffPKfPfPiS2_S2_S1_S2__param_4,
	.param .u32 _Z18draw_center_kerneliiiiiiiiffffffPKfPfPiS2_S2_S1_S2__param_5,
	.param .u32 _Z18draw_center_kerneliiiiiiiiffffffPKfPfPiS2_S2_S1_S2__param_6,
	.param .u32 _Z18draw_center_kerneliiiiiiiiffffffPKfPfPiS2_S2_S1_S2__param_7,
	.param .f32 _Z18draw_center_kerneliiiiiiiiffffffPKfPfPiS2_S2_S1_S2__param_8,
	.param .f32 _Z18draw_center_kerneliiiiiiiiffffffPKfPfPiS2_S2_S1_S2__param_9,
	.param .f32 _Z18draw_center_kerneliiiiiiiiffffffPKfPfPiS2_S2_S1_S2__param_10,
	.param .f32 _Z18draw_center_kerneliiiiiiiiffffffPKfPfPiS2_S2_S1_S2__param_11,
	.param .f32 _Z18draw_center_kerneliiiiiiiiffffffPKfPfPiS2_S2_S1_S2__param_12,
	.param .f32 _Z18draw_center_kerneliiiiiiiiffffffPKfPfPiS2_S2_S1_S2__param_13,
	.param .u64 .ptr .align 1 _Z18draw_center_kerneliiiiiiiiffffffPKfPfPiS2_S2_S1_S2__param_14,
	.param .u64 .ptr .align 1 _Z18draw_center_kerneliiiiiiiiffffffPKfPfPiS2_S2_S1_S2__param_15,
	.param .u64 .ptr .align 1 _Z18draw_center_kerneliiiiiiiiffffffPKfPfPiS2_S2_S1_S2__param_16,
	.param .u64 .ptr .align 1 _Z18draw_center_kerneliiiiiiiiffffffPKfPfPiS2_S2_S1_S2__param_17,
	.param .u64 .ptr .align 1 _Z18draw_center_kerneliiiiiiiiffffffPKfPfPiS2_S2_S1_S2__param_18,
	.param .u64 .ptr .align 1 _Z18draw_center_kerneliiiiiiiiffffffPKfPfPiS2_S2_S1_S2__param_19,
	.param .u64 .ptr .align 1 _Z18draw_center_kerneliiiiiiiiffffffPKfPfPiS2_S2_S1_S2__param_20
)
{
	.local .align 4 .b8 	__local_depot0[28];
	.reg .b64 	%SP;
	.reg .b64 	%SPL;
	.reg .pred 	%p<79>;
	.reg .b32 	%r<209>;
	.reg .b32 	%f<242>;
	.reg .b64 	%rd<120>;
	.reg .b64 	%fd<5>;

	mov.u64 	%SPL, __local_depot0;
	ld.param.u32 	%r72, [_Z18draw_center_kerneliiiiiiiiffffffPKfPfPiS2_S2_S1_S2__param_0];
	ld.param.u32 	%r65, [_Z18draw_center_kerneliiiiiiiiffffffPKfPfPiS2_S2_S1_S2__param_1];
	ld.param.u32 	%r66, [_Z18draw_center_kerneliiiiiiiiffffffPKfPfPiS2_S2_S1_S2__param_2];
	ld.param.u32 	%r67, [_Z18draw_center_kerneliiiiiiiiffffffPKfPfPiS2_S2_S1_S2__param_3];
	ld.param.u32 	%r68, [_Z18draw_center_kerneliiiiiiiiffffffPKfPfPiS2_S2_S1_S2__param_4];
	ld.param.u32 	%r69, [_Z18draw_center_kerneliiiiiiiiffffffPKfPfPiS2_S2_S1_S2__param_5];
	ld.param.u32 	%r70, [_Z18draw_center_kerneliiiiiiiiffffffPKfPfPiS2_S2_S1_S2__param_6];
	ld.param.u32 	%r71, [_Z18draw_center_kerneliiiiiiiiffffffPKfPfPiS2_S2_S1_S2__param_7];
	ld.param.f32 	%f27, [_Z18draw_center_kerneliiiiiiiiffffffPKfPfPiS2_S2_S1_S2__param_8];
	ld.param.f32 	%f28, [_Z18draw_center_kerneliiiiiiiiffffffPKfPfPiS2_S2_S1_S2__param_9];
	ld.param.f32 	%f29, [_Z18draw_center_kerneliiiiiiiiffffffPKfPfPiS2_S2_S1_S2__param_10];
	ld.param.f32 	%f30, [_Z18draw_center_kerneliiiiiiiiffffffPKfPfPiS2_S2_S1_S2__param_11];
	ld.param.f32 	%f31, [_Z18draw_center_kerneliiiiiiiiffffffPKfPfPiS2_S2_S1_S2__param_12];
	ld.param.f32 	%f32, [_Z18draw_center_kerneliiiiiiiiffffffPKfPfPiS2_S2_S1_S2__param_13];
	ld.param.u64 	%rd29, [_Z18draw_center_kerneliiiiiiiiffffffPKfPfPiS2_S2_S1_S2__param_14];
	ld.param.u64 	%rd35, [_Z18draw_center_kerneliiiiiiiiffffffPKfPfPiS2_S2_S1_S2__param_15];
	ld.param.u64 	%rd33, [_Z18draw_center_kerneliiiiiiiiffffffPKfPfPiS2_S2_S1_S2__param_19];
	ld.param.u64 	%rd34, [_Z18draw_center_kerneliiiiiiiiffffffPKfPfPiS2_S2_S1_S2__param_20];
	cvta.to.global.u64 	%rd1, %rd35;
	add.u64 	%rd2, %SPL, 0;
	mov.u32 	%r1, %ctaid.x;
	mov.u32 	%r2, %tid.x;
	setp.ge.s32 	%p4, %r1, %r72;
	setp.ge.s32 	%p5, %r2, %r65;
	or.pred  	%p6, %p4, %p5;
	@%p6 bra 	$L__BB0_56;
	cvta.to.global.u64 	%rd37, %rd29;
	mul.lo.s32 	%r73, %r65, %r1;
	mul.lo.s32 	%r74, %r73, %r70;
	mul.wide.s32 	%rd38, %r74, 4;
	add.s64 	%rd3, %rd37, %rd38;
	mul.lo.s32 	%r3, %r67, %r1;
	mul.lo.s32 	%r75, %r3, %r68;
	mul.lo.s32 	%r4, %r75, %r69;
	mul.lo.s32 	%r76, %r70, %r2;
	mul.wide.s32 	%rd39, %r76, 4;
	add.s64 	%rd40, %rd3, %rd39;
	ld.global.f32 	%f1, [%rd40];
	ld.global.f32 	%f2, [%rd40+4];
	ld.global.f32 	%f3, [%rd40+8];
	ld.global.f32 	%f4, [%rd40+12];
	ld.global.f32 	%f5, [%rd40+16];
	ld.global.f32 	%f6, [%rd40+20];
	ld.global.f32 	%f7, [%rd40+24];
	setp.eq.s32 	%p7, %r70, 8;
	@%p7 bra 	$L__BB0_4;
	setp.ne.s32 	%p8, %r70, 10;
	@%p8 bra 	$L__BB0_56;
	mul.lo.s32 	%r78, %r2, 10;
	mul.wide.u32 	%rd43, %r78, 4;
	add.s64 	%rd44, %rd3, %rd43;
	ld.global.f32 	%f237, [%rd44+28];
	ld.global.f32 	%f238, [%rd44+32];
	ld.global.f32 	%f239, [%rd44+36];
	bra.uni 	$L__BB0_5;
$L__BB0_4:
	shl.b32 	%r77, %r2, 3;
	mul.wide.u32 	%rd41, %r77, 4;
	add.s64 	%rd42, %rd3, %rd41;
	ld.global.f32 	%f239, [%rd42+28];
	mov.f32 	%f237, 0f00000000;
	mov.f32 	%f238, %f237;
$L__BB0_5:
	setp.eq.f32 	%p9, %f4, 0f00000000;
	setp.eq.f32 	%p10, %f5, 0f00000000;
	or.pred  	%p11, %p9, %p10;
	setp.eq.f32 	%p12, %f6, 0f00000000;
	or.pred  	%p13, %p11, %p12;
	@%p13 bra 	$L__BB0_56;
	mul.lo.s32 	%r5, %r3, %r66;
	cvt.rzi.s32.f32 	%r6, %f239;
	div.rn.f32 	%f34, %f7, 0f40C90FDB;
	add.f32 	%f35, %f34, 0f3F000000;
	cvt.rmi.f32.f32 	%f36, %f35;
	mul.f32 	%f37, %f36, 0f40C90FDB;
	sub.f32 	%f15, %f7, %f37;
	div.rn.f32 	%f38, %f4, %f27;
	div.rn.f32 	%f39, %f38, %f31;
	div.rn.f32 	%f40, %f5, %f28;
	div.rn.f32 	%f41, %f40, %f31;
	add.f32 	%f42, %f39, %f41;
	mul.f32 	%f43, %f39, %f41;
	mov.f32 	%f44, 0f3F800000;
	sub.f32 	%f45, %f44, %f32;
	mul.f32 	%f46, %f45, %f43;
	add.f32 	%f47, %f32, 0f3F800000;
	div.rn.f32 	%f48, %f46, %f47;
	mul.f32 	%f49, %f42, %f42;
	mul.f32 	%f50, %f48, 0f40800000;
	sub.f32 	%f51, %f49, %f50;
	sqrt.rn.f32 	%f52, %f51;
	add.f32 	%f53, %f42, %f52;
	mul.f32 	%f54, %f53, 0f3F000000;
	add.f32 	%f55, %f42, %f42;
	mul.f32 	%f56, %f45, %f39;
	mul.f32 	%f57, %f56, %f41;
	mul.f32 	%f58, %f57, 0fC1800000;
	fma.rn.f32 	%f59, %f55, %f55, %f58;
	sqrt.rn.f32 	%f60, %f59;
	add.f32 	%f61, %f55, %f60;
	mul.f32 	%f62, %f61, 0f3F000000;
	mul.f32 	%f63, %f32, 0f40800000;
	mul.f32 	%f64, %f32, 0fC0000000;
	mul.f32 	%f65, %f64, %f42;
	add.f32 	%f66, %f32, 0fBF800000;
	mul.f32 	%f67, %f66, %f39;
	mul.f32 	%f68, %f67, %f41;
	mul.f32 	%f69, %f65, %f65;
	mul.f32 	%f70, %f63, 0f40800000;
	mul.f32 	%f71, %f70, %f68;
	sub.f32 	%f72, %f69, %f71;
	sqrt.rn.f32 	%f73, %f72;
	add.f32 	%f74, %f65, %f73;
	mul.f32 	%f75, %f74, 0f3F000000;
	min.f32 	%f76, %f54, %f62;
	min.f32 	%f77, %f76, %f75;
	cvt.rzi.s32.f32 	%r79, %f77;
	max.s32 	%r7, %r71, %r79;
	sub.f32 	%f78, %f1, %f29;
	div.rn.f32 	%f79, %f78, %f27;
	div.rn.f32 	%f16, %f79, %f31;
	sub.f32 	%f80, %f2, %f30;
	div.rn.f32 	%f81, %f80, %f28;
	div.rn.f32 	%f17, %f81, %f31;
	cvt.rzi.s32.f32 	%r8, %f16;
	cvt.rzi.s32.f32 	%r9, %f17;
	setp.ge.s32 	%p14, %r8, %r69;
	setp.lt.s32 	%p15, %r8, 0;
	or.pred  	%p16, %p14, %p15;
	@%p16 bra 	$L__BB0_56;
	setp.ge.s32 	%p17, %r9, %r68;
	setp.lt.s32 	%p18, %r9, 0;
	or.pred  	%p19, %p17, %p18;
	@%p19 bra 	$L__BB0_56;
	setp.lt.s32 	%p20, %r7, 0;
	@%p20 bra 	$L__BB0_37;
	neg.s32 	%r196, %r7;
	shl.b32 	%r80, %r7, 1;
	or.b32  	%r81, %r80, 1;
	cvt.rn.f32.u32 	%f82, %r81;
	div.rn.f32 	%f83, %f82, 0f40C00000;
	add.f32 	%f84, %f83, %f83;
	mul.f32 	%f18, %f83, %f84;
	sub.s32 	%r82, %r8, %r7;
	setp.lt.s32 	%p21, %r82, 0;
	setp.ge.s32 	%p22, %r82, %r69;
	or.pred  	%p1, %p21, %p22;
	sub.s32 	%r11, 1, %r7;
	add.s32 	%r83, %r11, %r8;
	setp.lt.s32 	%p23, %r83, 0;
	setp.ge.s32 	%p24, %r83, %r69;
	or.pred  	%p2, %p23, %p24;
	add.s32 	%r84, %r83, 1;
	setp.lt.s32 	%p25, %r84, 0;
	setp.ge.s32 	%p26, %r84, %r69;
	or.pred  	%p3, %p25, %p26;
	sub.s32 	%r12, 3, %r7;
	cvt.s64.s32 	%rd45, %r4;
	mul.lo.s32 	%r85, %r69, %r68;
	add.s32 	%r86, %r6, -1;
	mul.lo.s32 	%r87, %r85, %r86;
	cvt.s64.s32 	%rd46, %r87;
	add.s64 	%rd4, %rd46, %rd45;
$L__BB0_10:
	mov.u32 	%r13, %r196;
	add.s32 	%r14, %r13, %r9;
	setp.lt.s32 	%p27, %r14, 0;
	setp.ge.s32 	%p28, %r14, %r68;
	or.pred  	%p29, %p27, %p28;
	@%p29 bra 	$L__BB0_36;
	mul.lo.s32 	%r15, %r13, %r13;
	mul.lo.s32 	%r88, %r14, %r69;
	cvt.s64.s32 	%rd47, %r88;
	add.s64 	%rd5, %rd4, %rd47;
	@%p1 bra 	$L__BB0_14;
	mad.lo.s32 	%r89, %r7, %r7, %r15;
	neg.s32 	%r90, %r89;
	cvt.rn.f32.s32 	%f85, %r90;
	div.rn.f32 	%f86, %f85, %f18;
	fma.rn.f32 	%f87, %f86, 0f3BBB989D, 0f3F000000;
	cvt.sat.f32.f32 	%f88, %f87;
	mov.f32 	%f89, 0f4B400001;
	mov.f32 	%f90, 0f437C0000;
	fma.rm.f32 	%f91, %f88, %f90, %f89;
	add.f32 	%f92, %f91, 0fCB40007F;
	neg.f32 	%f93, %f92;
	fma.rn.f32 	%f94, %f86, 0f3FB8AA3B, %f93;
	fma.rn.f32 	%f95, %f86, 0f32A57060, %f94;
	mov.b32 	%r91, %f91;
	shl.b32 	%r92, %r91, 23;
	mov.b32 	%f96, %r92;
	ex2.approx.ftz.f32 	%f97, %f95;
	mul.f32 	%f98, %f97, %f96;
	setp.lt.f32 	%p30, %f98, 0f33D6BF95;
	selp.f32 	%f99, 0f00000000, %f98, %p30;
	sub.s32 	%r93, %r8, %r7;
	cvt.u64.u32 	%rd48, %r93;
	add.s64 	%rd49, %rd5, %rd48;
	shl.b64 	%rd50, %rd49, 2;
	add.s64 	%rd6, %rd1, %rd50;
	mov.b32 	%r94, %f99;
	atom.global.exch.b32 	%r16, [%rd6], %r94;
	mov.b32 	%f100, %r16;
	setp.geu.f32 	%p31, %f99, %f100;
	@%p31 bra 	$L__BB0_14;
	atom.global.exch.b32 	%r95, [%rd6], %r16;
$L__BB0_14:
	and.b32  	%r96, %r7, 1;
	setp.eq.b32 	%p32, %r96, 1;
	not.pred 	%p33, %p32;
	mov.u32 	%r197, %r11;
	@%p33 bra 	$L__BB0_21;
	@%p2 bra 	$L__BB0_18;
	add.s32 	%r97, %r7, -1;
	mul.lo.s32 	%r98, %r97, %r11;
	sub.s32 	%r99, %r98, %r15;
	cvt.rn.f32.s32 	%f101, %r99;
	div.rn.f32 	%f102, %f101, %f18;
	fma.rn.f32 	%f103, %f102, 0f3BBB989D, 0f3F000000;
	cvt.sat.f32.f32 	%f104, %f103;
	mov.f32 	%f105, 0f4B400001;
	mov.f32 	%f106, 0f437C0000;
	fma.rm.f32 	%f107, %f104, %f106, %f105;
	add.f32 	%f108, %f107, 0fCB40007F;
	neg.f32 	%f109, %f108;
	fma.rn.f32 	%f110, %f102, 0f3FB8AA3B, %f109;
	fma.rn.f32 	%f111, %f102, 0f32A57060, %f110;
	mov.b32 	%r100, %f107;
	shl.b32 	%r101, %r100, 23;
	mov.b32 	%f112, %r101;
	ex2.approx.ftz.f32 	%f113, %f111;
	mul.f32 	%f114, %f113, %f112;
	setp.lt.f32 	%p34, %f114, 0f33D6BF95;
	selp.f32 	%f115, 0f00000000, %f114, %p34;
	add.s32 	%r102, %r11, %r8;
	cvt.u64.u32 	%rd51, %r102;
	add.s64 	%rd52, %rd5, %rd51;
	shl.b64 	%rd53, %rd52, 2;
	add.s64 	%rd7, %rd1, %rd53;
	mov.b32 	%r103, %f115;
	atom.global.exch.b32 	%r17, [%rd7], %r103;
	mov.b32 	%f116, %r17;
	setp.geu.f32 	%p35, %f115, %f116;
	@%p35 bra 	$L__BB0_18;
	atom.global.exch.b32 	%r104, [%rd7], %r17;
$L__BB0_18:
	mov.u32 	%r197, %r12;
	@%p3 bra 	$L__BB0_21;
	add.s32 	%r105, %r7, -2;
	sub.s32 	%r106, 2, %r7;
	mul.lo.s32 	%r107, %r105, %r106;
	sub.s32 	%r108, %r107, %r15;
	cvt.rn.f32.s32 	%f117, %r108;
	div.rn.f32 	%f118, %f117, %f18;
	fma.rn.f32 	%f119, %f118, 0f3BBB989D, 0f3F000000;
	cvt.sat.f32.f32 	%f120, %f119;
	mov.f32 	%f121, 0f4B400001;
	mov.f32 	%f122, 0f437C0000;
	fma.rm.f32 	%f123, %f120, %f122, %f121;
	add.f32 	%f124, %f123, 0fCB40007F;
	neg.f32 	%f125, %f124;
	fma.rn.f32 	%f126, %f118, 0f3FB8AA3B, %f125;
	fma.rn.f32 	%f127, %f118, 0f32A57060, %f126;
	mov.b32 	%r109, %f123;
	shl.b32 	%r110, %r109, 23;
	mov.b32 	%f128, %r110;
	ex2.approx.ftz.f32 	%f129, %f127;
	mul.f32 	%f130, %f129, %f128;
	setp.lt.f32 	%p36, %f130, 0f33D6BF95;
	selp.f32 	%f131, 0f00000000, %f130, %p36;
	add.s32 	%r111, %r11, %r8;
	add.s32 	%r112, %r111, 1;
	cvt.u64.u32 	%rd54, %r112;
	add.s64 	%rd55, %rd5, %rd54;
	shl.b64 	%rd56, %rd55, 2;
	add.s64 	%rd8, %rd1, %rd56;
	mov.b32 	%r113, %f131;
	atom.global.exch.b32 	%r18, [%rd8], %r113;
	mov.b32 	%f132, %r18;
	setp.geu.f32 	%p37, %f131, %f132;
	mov.u32 	%r197, %r12;
	@%p37 bra 	$L__BB0_21;
	atom.global.exch.b32 	%r114, [%rd8], %r18;
	mov.u32 	%r197, %r12;
$L__BB0_21:
	setp.lt.u32 	%p38, %r7, 2;
	@%p38 bra 	$L__BB0_36;
	add.s32 	%r200, %r197, 1;
	neg.s32 	%r199, %r197;
	add.s32 	%r198, %r8, %r197;
$L__BB0_23:
	mov.u32 	%r25, %r200;
	setp.lt.s32 	%p39, %r198, 0;
	setp.ge.s32 	%p40, %r198, %r69;
	or.pred  	%p41, %p39, %p40;
	@%p41 bra 	$L__BB0_26;
	add.s32 	%r115, %r25, -1;
	mad.lo.s32 	%r116, %r115, %r115, %r15;
	neg.s32 	%r117, %r116;
	cvt.rn.f32.s32 	%f133, %r117;
	div.rn.f32 	%f134, %f133, %f18;
	fma.rn.f32 	%f135, %f134, 0f3BBB989D, 0f3F000000;
	cvt.sat.f32.f32 	%f136, %f135;
	mov.f32 	%f137, 0f4B400001;
	mov.f32 	%f138, 0f437C0000;
	fma.rm.f32 	%f139, %f136, %f138, %f137;
	add.f32 	%f140, %f139, 0fCB40007F;
	neg.f32 	%f141, %f140;
	fma.rn.f32 	%f142, %f134, 0f3FB8AA3B, %f141;
	fma.rn.f32 	%f143, %f134, 0f32A57060, %f142;
	mov.b32 	%r118, %f139;
	shl.b32 	%r119, %r118, 23;
	mov.b32 	%f144, %r119;
	ex2.approx.ftz.f32 	%f145, %f143;
	mul.f32 	%f146, %f145, %f144;
	setp.lt.f32 	%p42, %f146, 0f33D6BF95;
	selp.f32 	%f147, 0f00000000, %f146, %p42;
	cvt.u64.u32 	%rd57, %r198;
	add.s64 	%rd58, %rd5, %rd57;
	shl.b64 	%rd59, %rd58, 2;
	add.s64 	%rd9, %rd1, %rd59;
	mov.b32 	%r120, %f147;
	atom.global.exch.b32 	%r26, [%rd9], %r120;
	mov.b32 	%f148, %r26;
	setp.geu.f32 	%p43, %f147, %f148;
	@%p43 bra 	$L__BB0_26;
	atom.global.exch.b32 	%r121, [%rd9], %r26;
$L__BB0_26:
	add.s32 	%r27, %r198, 1;
	setp.lt.s32 	%p44, %r27, 0;
	setp.ge.s32 	%p45, %r27, %r69;
	or.pred  	%p46, %p44, %p45;
	@%p46 bra 	$L__BB0_29;
	add.s32 	%r122, %r199, -1;
	mul.lo.s32 	%r123, %r25, %r122;
	sub.s32 	%r124, %r123, %r15;
	cvt.rn.f32.s32 	%f149, %r124;
	div.rn.f32 	%f150, %f149, %f18;
	fma.rn.f32 	%f151, %f150, 0f3BBB989D, 0f3F000000;
	cvt.sat.f32.f32 	%f152, %f151;
	mov.f32 	%f153, 0f4B400001;
	mov.f32 	%f154, 0f437C0000;
	fma.rm.f32 	%f155, %f152, %f154, %f153;
	add.f32 	%f156, %f155, 0fCB40007F;
	neg.f32 	%f157, %f156;
	fma.rn.f32 	%f158, %f150, 0f3FB8AA3B, %f157;
	fma.rn.f32 	%f159, %f150, 0f32A57060, %f158;
	mov.b32 	%r125, %f155;
	shl.b32 	%r126, %r125, 23;
	mov.b32 	%f160, %r126;
	ex2.approx.ftz.f32 	%f161, %f159;
	mul.f32 	%f162, %f161, %f160;
	setp.lt.f32 	%p47, %f162, 0f33D6BF95;
	selp.f32 	%f163, 0f00000000, %f162, %p47;
	cvt.u64.u32 	%rd60, %r27;
	add.s64 	%rd61, %rd5, %rd60;
	shl.b64 	%rd62, %rd61, 2;
	add.s64 	%rd10, %rd1, %rd62;
	mov.b32 	%r127, %f163;
	atom.global.exch.b32 	%r28, [%rd10], %r127;
	mov.b32 	%f164, %r28;
	setp.geu.f32 	%p48, %f163, %f164;
	@%p48 bra 	$L__BB0_29;
	atom.global.exch.b32 	%r128, [%rd10], %r28;
$L__BB0_29:
	add.s32 	%r29, %r198, 2;
	setp.lt.s32 	%p49, %r29, 0;
	setp.ge.s32 	%p50, %r29, %r69;
	or.pred  	%p51, %p49, %p50;
	@%p51 bra 	$L__BB0_32;
	mad.lo.s32 	%r129, %r25, %r25, %r25;
	add.s32 	%r130, %r25, %r129;
	add.s32 	%r131, %r130, %r15;
	not.b32 	%r132, %r131;
	cvt.rn.f32.s32 	%f165, %r132;
	div.rn.f32 	%f166, %f165, %f18;
	fma.rn.f32 	%f167, %f166, 0f3BBB989D, 0f3F000000;
	cvt.sat.f32.f32 	%f168, %f167;
	mov.f32 	%f169, 0f4B400001;
	mov.f32 	%f170, 0f437C0000;
	fma.rm.f32 	%f171, %f168, %f170, %f169;
	add.f32 	%f172, %f171, 0fCB40007F;
	neg.f32 	%f173, %f172;
	fma.rn.f32 	%f174, %f166, 0f3FB8AA3B, %f173;
	fma.rn.f32 	%f175, %f166, 0f32A57060, %f174;
	mov.b32 	%r133, %f171;
	shl.b32 	%r134, %r133, 23;
	mov.b32 	%f176, %r134;
	ex2.approx.ftz.f32 	%f177, %f175;
	mul.f32 	%f178, %f177, %f176;
	setp.lt.f32 	%p52, %f178, 0f33D6BF95;
	selp.f32 	%f179, 0f00000000, %f178, %p52;
	cvt.u64.u32 	%rd63, %r29;
	add.s64 	%rd64, %rd5, %rd63;
	shl.b64 	%rd65, %rd64, 2;
	add.s64 	%rd11, %rd1, %rd65;
	mov.b32 	%r135, %f179;
	atom.global.exch.b32 	%r30, [%rd11], %r135;
	mov.b32 	%f180, %r30;
	setp.geu.f32 	%p53, %f179, %f180;
	@%p53 bra 	$L__BB0_32;
	atom.global.exch.b32 	%r136, [%rd11], %r30;
$L__BB0_32:
	add.s32 	%r31, %r198, 3;
	setp.lt.s32 	%p54, %r31, 0;
	setp.ge.s32 	%p55, %r31, %r69;
	or.pred  	%p56, %p54, %p55;
	@%p56 bra 	$L__BB0_35;
	add.s32 	%r137, %r25, 2;
	mad.lo.s32 	%r138, %r137, %r137, %r15;
	neg.s32 	%r139, %r138;
	cvt.rn.f32.s32 	%f181, %r139;
	div.rn.f32 	%f182, %f181, %f18;
	fma.rn.f32 	%f183, %f182, 0f3BBB989D, 0f3F000000;
	cvt.sat.f32.f32 	%f184, %f183;
	mov.f32 	%f185, 0f4B400001;
	mov.f32 	%f186, 0f437C0000;
	fma.rm.f32 	%f187, %f184, %f186, %f185;
	add.f32 	%f188, %f187, 0fCB40007F;
	neg.f32 	%f189, %f188;
	fma.rn.f32 	%f190, %f182, 0f3FB8AA3B, %f189;
	fma.rn.f32 	%f191, %f182, 0f32A57060, %f190;
	mov.b32 	%r140, %f187;
	shl.b32 	%r141, %r140, 23;
	mov.b32 	%f192, %r141;
	ex2.approx.ftz.f32 	%f193, %f191;
	mul.f32 	%f194, %f193, %f192;
	setp.lt.f32 	%p57, %f194, 0f33D6BF95;
	selp.f32 	%f195, 0f00000000, %f194, %p57;
	cvt.u64.u32 	%rd66, %r31;
	add.s64 	%rd67, %rd5, %rd66;
	shl.b64 	%rd68, %rd67, 2;
	add.s64 	%rd12, %rd1, %rd68;
	mov.b32 	%r142, %f195;
	atom.global.exch.b32 	%r32, [%rd12], %r142;
	mov.b32 	%f196, %r32;
	setp.geu.f32 	%p58, %f195, %f196;
	@%p58 bra 	$L__BB0_35;
	atom.global.exch.b32 	%r143, [%rd12], %r32;
$L__BB0_35:
	add.s32 	%r200, %r25, 4;
	add.s32 	%r144, %r25, 2;
	add.s32 	%r199, %r199, -4;
	add.s32 	%r198, %r198, 4;
	setp.lt.s32 	%p59, %r144, %r7;
	@%p59 bra 	$L__BB0_23;
$L__BB0_36:
	add.s32 	%r196, %r13, 1;
	setp.lt.s32 	%p60, %r13, %r7;
	@%p60 bra 	$L__BB0_10;
$L__BB0_37:
	cvta.to.global.u64 	%rd69, %rd34;
	cvt.s64.s32 	%rd70, %r3;
	cvt.s64.s32 	%rd71, %r6;
	add.s64 	%rd72, %rd71, %rd70;
	shl.b64 	%rd73, %rd72, 2;
	add.s64 	%rd74, %rd69, %rd73;
	atom.global.add.u32 	%r37, [%rd74+-4], 1;
	setp.ge.s32 	%p61, %r37, %r66;
	@%p61 bra 	$L__BB0_56;
	ld.param.u64 	%rd113, [_Z18draw_center_kerneliiiiiiiiffffffPKfPfPiS2_S2_S1_S2__param_18];
	ld.param.u64 	%rd112, [_Z18draw_center_kerneliiiiiiiiffffffPKfPfPiS2_S2_S1_S2__param_17];
	ld.param.u64 	%rd111, [_Z18draw_center_kerneliiiiiiiiffffffPKfPfPiS2_S2_S1_S2__param_16];
	add.s32 	%r145, %r6, -1;
	mul.lo.s32 	%r146, %r145, %r66;
	cvta.to.global.u64 	%rd75, %rd33;
	mul.lo.s32 	%r147, %r70, %r5;
	cvt.s64.s32 	%rd76, %r147;
	mul.lo.s32 	%r148, %r146, %r70;
	cvt.s64.s32 	%rd77, %r148;
	add.s64 	%rd78, %rd77, %rd76;
	shl.b64 	%rd79, %rd78, 2;
	add.s64 	%rd13, %rd75, %rd79;
	mad.lo.s32 	%r149, %r9, %r69, %r8;
	cvt.s64.s32 	%rd80, %r37;
	cvt.s64.s32 	%rd81, %r5;
	cvt.s64.s32 	%rd82, %r146;
	add.s64 	%rd83, %rd82, %rd81;
	add.s64 	%rd84, %rd83, %rd80;
	cvta.to.global.u64 	%rd85, %rd111;
	shl.b64 	%rd86, %rd84, 2;
	add.s64 	%rd87, %rd85, %rd86;
	st.global.u32 	[%rd87], %r149;
	cvta.to.global.u64 	%rd88, %rd112;
	add.s64 	%rd89, %rd88, %rd86;
	mov.b32 	%r150, 1;
	st.global.u32 	[%rd89], %r150;
	cvta.to.global.u64 	%rd90, %rd113;
	add.s64 	%rd91, %rd90, %rd86;
	st.global.u32 	[%rd91], %r6;
	cvt.rn.f32.u32 	%f197, %r8;
	sub.f32 	%f198, %f16, %f197;
	mul.lo.s32 	%r151, %r37, %r70;
	mul.wide.s32 	%rd92, %r151, 4;
	add.s64 	%rd14, %rd13, %rd92;
	st.global.f32 	[%rd14], %f198;
	cvt.rn.f32.u32 	%f199, %r9;
	sub.f32 	%f200, %f17, %f199;
	st.global.f32 	[%rd14+4], %f200;
	st.global.f32 	[%rd14+8], %f3;
	st.global.f32 	[%rd14+12], %f4;
	st.global.f32 	[%rd14+16], %f5;
	st.global.f32 	[%rd14+20], %f6;
	mul.f32 	%f201, %f15, 0f3F22F983;
	cvt.rni.s32.f32 	%r208, %f201;
	cvt.rn.f32.s32 	%f202, %r208;
	fma.rn.f32 	%f203, %f202, 0fBFC90FDA, %f15;
	fma.rn.f32 	%f204, %f202, 0fB3A22168, %f203;
	fma.rn.f32 	%f241, %f202, 0fA7C234C5, %f204;
	abs.f32 	%f20, %f15;
	setp.ltu.f32 	%p62, %f20, 0f47CE4780;
	mov.u32 	%r204, %r208;
	mov.f32 	%f240, %f241;
	@%p62 bra 	$L__BB0_46;
	setp.neu.f32 	%p63, %f20, 0f7F800000;
	@%p63 bra 	$L__BB0_41;
	mov.f32 	%f207, 0f00000000;
	mul.rn.f32 	%f240, %f15, %f207;
	mov.b32 	%r204, 0;
	bra.uni 	$L__BB0_46;
$L__BB0_41:
	mov.b32 	%r39, %f15;
	shl.b32 	%r153, %r39, 8;
	or.b32  	%r40, %r153, -2147483648;
	mov.b64 	%rd116, 0;
	mov.b32 	%r201, 0;
	mov.u64 	%rd114, __cudart_i2opi_f;
	mov.u64 	%rd115, %rd2;
$L__BB0_42:
	.pragma "nounroll";
	ld.global.nc.u32 	%r154, [%rd114];
	mad.wide.u32 	%rd95, %r154, %r40, %rd116;
	shr.u64 	%rd116, %rd95, 32;
	st.local.u32 	[%rd115], %rd95;
	add.s32 	%r201, %r201, 1;
	add.s64 	%rd115, %rd115, 4;
	add.s64 	%rd114, %rd114, 4;
	setp.ne.s32 	%p64, %r201, 6;
	@%p64 bra 	$L__BB0_42;
	shr.u32 	%r155, %r39, 23;
	st.local.u32 	[%rd2+24], %rd116;
	and.b32  	%r43, %r155, 31;
	and.b32  	%r156, %r155, 224;
	add.s32 	%r157, %r156, -128;
	shr.u32 	%r158, %r157, 5;
	mul.wide.u32 	%rd96, %r158, 4;
	sub.s64 	%rd21, %rd2, %rd96;
	ld.local.u32 	%r202, [%rd21+24];
	ld.local.u32 	%r203, [%rd21+20];
	setp.eq.s32 	%p65, %r43, 0;
	@%p65 bra 	$L__BB0_45;
	shf.l.wrap.b32 	%r202, %r203, %r202, %r43;
	ld.local.u32 	%r159, [%rd21+16];
	shf.l.wrap.b32 	%r203, %r159, %r203, %r43;
$L__BB0_45:
	shr.u32 	%r160, %r202, 30;
	shf.l.wrap.b32 	%r161, %r203, %r202, 2;
	shl.b32 	%r162, %r203, 2;
	shr.u32 	%r163, %r161, 31;
	add.s32 	%r164, %r163, %r160;
	neg.s32 	%r165, %r164;
	setp.lt.s32 	%p66, %r39, 0;
	selp.b32 	%r204, %r165, %r164, %p66;
	xor.b32  	%r166, %r161, %r39;
	shr.s32 	%r167, %r161, 31;
	xor.b32  	%r168, %r167, %r161;
	xor.b32  	%r169, %r167, %r162;
	cvt.u64.u32 	%rd97, %r168;
	shl.b64 	%rd98, %rd97, 32;
	cvt.u64.u32 	%rd99, %r169;
	or.b64  	%rd100, %rd98, %rd99;
	cvt.rn.f64.s64 	%fd1, %rd100;
	mul.f64 	%fd2, %fd1, 0d3BF921FB54442D19;
	cvt.rn.f32.f64 	%f205, %fd2;
	neg.f32 	%f206, %f205;
	setp.lt.s32 	%p67, %r166, 0;
	selp.f32 	%f240, %f206, %f205, %p67;
$L__BB0_46:
	setp.ltu.f32 	%p68, %f20, 0f47CE4780;
	mul.rn.f32 	%f208, %f240, %f240;
	and.b32  	%r171, %r204, 1;
	setp.eq.b32 	%p69, %r171, 1;
	selp.f32 	%f209, 0f3F800000, %f240, %p69;
	fma.rn.f32 	%f210, %f208, %f209, 0f00000000;
	fma.rn.f32 	%f211, %f208, 0f37CBAC00, 0fBAB607ED;
	selp.f32 	%f212, %f211, 0fB94D4153, %p69;
	selp.f32 	%f213, 0f3D2AAABB, 0f3C0885E4, %p69;
	fma.rn.f32 	%f214, %f212, %f208, %f213;
	selp.f32 	%f215, 0fBEFFFFFF, 0fBE2AAAA8, %p69;
	fma.rn.f32 	%f216, %f214, %f208, %f215;
	fma.rn.f32 	%f217, %f216, %f210, %f209;
	and.b32  	%r172, %r204, 2;
	setp.eq.s32 	%p70, %r172, 0;
	mov.f32 	%f218, 0f00000000;
	sub.f32 	%f219, %f218, %f217;
	selp.f32 	%f220, %f217, %f219, %p70;
	st.global.f32 	[%rd14+24], %f220;
	@%p68 bra 	$L__BB0_54;
	setp.neu.f32 	%p71, %f20, 0f7F800000;
	@%p71 bra 	$L__BB0_49;
	mov.f32 	%f223, 0f00000000;
	mul.rn.f32 	%f241, %f15, %f223;
	mov.b32 	%r208, 0;
	bra.uni 	$L__BB0_54;
$L__BB0_49:
	mov.b32 	%r52, %f15;
	shl.b32 	%r174, %r52, 8;
	or.b32  	%r53, %r174, -2147483648;
	mov.b64 	%rd119, 0;
	mov.b32 	%r205, 0;
	mov.u64 	%rd117, __cudart_i2opi_f;
	mov.u64 	%rd118, %rd2;
$L__BB0_50:
	.pragma "nounroll";
	ld.global.nc.u32 	%r175, [%rd117];
	mad.wide.u32 	%rd103, %r175, %r53, %rd119;
	shr.u64 	%rd119, %rd103, 32;
	st.local.u32 	[%rd118], %rd103;
	add.s32 	%r205, %r205, 1;
	add.s64 	%rd118, %rd118, 4;
	add.s64 	%rd117, %rd117, 4;
	setp.ne.s32 	%p72, %r205, 6;
	@%p72 bra 	$L__BB0_50;
	shr.u32 	%r176, %r52, 23;
	st.local.u32 	[%rd2+24], %rd119;
	and.b32  	%r56, %r176, 31;
	and.b32  	%r177, %r176, 224;
	add.s32 	%r178, %r177, -128;
	shr.u32 	%r179, %r178, 5;
	mul.wide.u32 	%rd104, %r179, 4;
	sub.s64 	%rd28, %rd2, %rd104;
	ld.local.u32 	%r206, [%rd28+24];
	ld.local.u32 	%r207, [%rd28+20];
	setp.eq.s32 	%p73, %r56, 0;
	@%p73 bra 	$L__BB0_53;
	shf.l.wrap.b32 	%r206, %r207, %r206, %r56;
	ld.local.u32 	%r180, [%rd28+16];
	shf.l.wrap.b32 	%r207, %r180, %r207, %r56;
$L__BB0_53:
	shr.u32 	%r181, %r206, 30;
	shf.l.wrap.b32 	%r182, %r207, %r206, 2;
	shl.b32 	%r183, %r207, 2;
	shr.u32 	%r184, %r182, 31;
	add.s32 	%r185, %r184, %r181;
	neg.s32 	%r186, %r185;
	setp.lt.s32 	%p74, %r52, 0;
	selp.b32 	%r208, %r186, %r185, %p74;
	xor.b32  	%r187, %r182, %r52;
	shr.s32 	%r188, %r182, 31;
	xor.b32  	%r189, %r188, %r182;
	xor.b32  	%r190, %r188, %r183;
	cvt.u64.u32 	%rd105, %r189;
	shl.b64 	%rd106, %rd105, 32;
	cvt.u64.u32 	%rd107, %r190;
	or.b64  	%rd108, %rd106, %rd107;
	cvt.rn.f64.s64 	%fd3, %rd108;
	mul.f64 	%fd4, %fd3, 0d3BF921FB54442D19;
	cvt.rn.f32.f64 	%f221, %fd4;
	neg.f32 	%f222, %f221;
	setp.lt.s32 	%p75, %r187, 0;
	selp.f32 	%f241, %f222, %f221, %p75;
$L__BB0_54:
	add.s32 	%r192, %r208, 1;
	mul.rn.f32 	%f224, %f241, %f241;
	and.b32  	%r193, %r208, 1;
	setp.eq.b32 	%p76, %r193, 1;
	selp.f32 	%f225, %f241, 0f3F800000, %p76;
	fma.rn.f32 	%f226, %f224, %f225, 0f00000000;
	fma.rn.f32 	%f227, %f224, 0f37CBAC00, 0fBAB607ED;
	selp.f32 	%f228, 0fB94D4153, %f227, %p76;
	selp.f32 	%f229, 0f3C0885E4, 0f3D2AAABB, %p76;
	fma.rn.f32 	%f230, %f228, %f224, %f229;
	selp.f32 	%f231, 0fBE2AAAA8, 0fBEFFFFFF, %p76;
	fma.rn.f32 	%f232, %f230, %f224, %f231;
	fma.rn.f32 	%f233, %f232, %f226, %f225;
	and.b32  	%r194, %r192, 2;
	setp.eq.s32 	%p77, %r194, 0;
	mov.f32 	%f234, 0f00000000;
	sub.f32 	%f235, %f234, %f233;
	selp.f32 	%f236, %f233, %f235, %p77;
	st.global.f32 	[%rd14+28], %f236;
	setp.ne.s32 	%p78, %r70, 10;
	@%p78 bra 	$L__BB0_56;
	mul.lo.s32 	%r195, %r37, 10;
	mul.wide.s32 	%rd109, %r195, 4;
	add.s64 	%rd110, %rd13, %rd109;
	st.global.f32 	[%rd110+32], %f237;
	st.global.f32 	[%rd110+36], %f238;
$L__BB0_56:
	ret;

}


// ===== COMPILED SASS (sm_100) =====

	.target	sm_100

	.elftype	@"ET_EXEC"


//--------------------- .note.nv.tkinfo           --------------------------
	.section	.note.nv.tkinfo,"",@"SHT_NOTE"
	.sectionflags	@"SHF_NOTE_NV_TKINFO"
	.tkinfo
        /*0018*/ 	.word	0x00000002
        /*0030*/ 	.string	""
        /*0030*/ 	.string	"ptxas"
        /*0030*/ 	.string	"Cuda compilation tools, release 13.0, V13.0.88"
        /*0030*/ 	.string	"Build cuda_13.0.r13.0/compiler.36424714_0"
        /*0030*/ 	.string	"-arch sm_100 -m 64 "



//--------------------- .note.nv.cuinfo           --------------------------
	.section	.note.nv.cuinfo,"",@"SHT_NOTE"
	.sectionflags	@"SHF_NOTE_NV_CUINFO"
        /*0018*/ 	.short	0x0002
        /*001a*/ 	.short	0x0064
        /*001c*/ 	.short	0x0082
	.zero		2


//--------------------- .nv.info                  --------------------------
	.section	.nv.info,"",@"SHT_CUDA_INFO"
	.align	4


	//----- nvinfo : EIATTR_REGCOUNT
	.align		4
        /*0000*/ 	.byte	0x04, 0x2f
        /*0002*/ 	.short	(.L_2 - .L_1)
	.align		4
.L_1:
        /*0004*/ 	.word	index@(_Z18draw_center_kerneliiiiiiiiffffffPKfPfPiS2_S2_S1_S2_)
        /*0008*/ 	.word	0x0000002b


	//----- nvinfo : EIATTR_FRAME_SIZE
	.align		4
.L_2:
        /*000c*/ 	.byte	0x04, 0x11
        /*000e*/ 	.short	(.L_4 - .L_3)
	.align		4
.L_3:
        /*0010*/ 	.word	index@($__internal_1_$__cuda_sm3x_div_rn_noftz_f32_slowpath)
        /*0014*/ 	.word	0x00000020


	//----- nvinfo : EIATTR_FRAME_SIZE
	.align		4
.L_4:
        /*0018*/ 	.byte	0x04, 0x11
        /*001a*/ 	.short	(.L_6 - .L_5)
	.align		4
.L_5:
        /*001c*/ 	.word	index@($__internal_0_$__cuda_sm20_sqrt_rn_f32_slowpath)
        /*0020*/ 	.word	0x00000020


	//----- nvinfo : EIATTR_FRAME_SIZE
	.align		4
.L_6:
        /*0024*/ 	.byte	0x04, 0x11
        /*0026*/ 	.short	(.L_8 - .L_7)
	.align		4
.L_7:
        /*0028*/ 	.word	index@(_Z18draw_center_kerneliiiiiiiiffffffPKfPfPiS2_S2_S1_S2_)
        /*002c*/ 	.word	0x00000020


	//----- nvinfo : EIATTR_MIN_STACK_SIZE
	.align		4
.L_8:
        /*0030*/ 	.byte	0x04, 0x12
        /*0032*/ 	.short	(.L_10 - .L_9)
	.align		4
.L_9:
        /*0034*/ 	.word	index@(_Z18draw_center_kerneliiiiiiiiffffffPKfPfPiS2_S2_S1_S2_)
        /*0038*/ 	.word	0x00000020
.L_10:


//--------------------- .nv.compat                --------------------------
	.section	.nv.compat,"",@"SHT_CUDA_COMPAT_INFO"
	.align	4
        /*0000*/ 	.byte	0x02, 0x09, 0x00, 0x00, 0x02, 0x02, 0x01, 0x00, 0x02, 0x05, 0x05, 0x00, 0x03, 0x07, 0x01, 0x01
        /*0010*/ 	.byte	0x02, 0x03, 0x00, 0x00, 0x02, 0x06, 0x01, 0x00, 0x04, 0x0b, 0x08, 0x00, 0x01, 0x00, 0x00, 0x00
        /*0020*/ 	.byte	0x00, 0x00, 0x00, 0x00


//--------------------- .nv.info._Z18draw_center_kerneliiiiiiiiffffffPKfPfPiS2_S2_S1_S2_ --------------------------
	.section	.nv.info._Z18draw_center_kerneliiiiiiiiffffffPKfPfPiS2_S2_S1_S2_,"",@"SHT_CUDA_INFO"
	.sectionflags	@""
	.align	4


	//----- nvinfo : EIATTR_CUDA_API_VERSION
	.align		4
        /*0000*/ 	.byte	0x04, 0x37
        /*0002*/ 	.short	(.L_12 - .L_11)
.L_11:
        /*0004*/ 	.word	0x00000082


	//----- nvinfo : EIATTR_KPARAM_INFO
	.align		4
.L_12:
        /*0008*/ 	.byte	0x04, 0x17
        /*000a*/ 	.short	(.L_14 - .L_13)
.L_13:
        /*000c*/ 	.word	0x00000000
        /*0010*/ 	.short	0x0014
        /*0012*/ 	.short	0x0068
        /*0014*/ 	.byte	0x00, 0xf5, 0x21, 0x00


	//----- nvinfo : EIATTR_KPARAM_INFO
	.align		4
.L_14:
        /*0018*/ 	.byte	0x04, 0x17
        /*001a*/ 	.short	(.L_16 - .L_15)
.L_15:
        /*001c*/ 	.word	0x00000000
        /*0020*/ 	.short	0x0013
        /*0022*/ 	.short	0x0060
        /*0024*/ 	.byte	0x00, 0xf5, 0x21, 0x00


	//----- nvinfo : EIATTR_KPARAM_INFO
	.align		4
.L_16:
        /*0028*/ 	.byte	0x04, 0x17
        /*002a*/ 	.short	(.L_18 - .L_17)
.L_17:
        /*002c*/ 	.word	0x00000000
        /*0030*/ 	.short	0x0012
        /*0032*/ 	.short	0x0058
        /*0034*/ 	.byte	0x00, 0xf5, 0x21, 0x00


	//----- nvinfo : EIATTR_KPARAM_INFO
	.align		4
.L_18:
        /*0038*/ 	.byte	0x04, 0x17
        /*003a*/ 	.short	(.L_20 - .L_19)
.L_19:
        /*003c*/ 	.word	0x00000000
        /*0040*/ 	.short	0x0011
        /*0042*/ 	.short	0x0050
        /*0044*/ 	.byte	0x00, 0xf5, 0x21, 0x00


	//----- nvinfo : EIATTR_KPARAM_INFO
	.align		4
.L_20:
        /*0048*/ 	.byte	0x04, 0x17
        /*004a*/ 	.short	(.L_22 - .L_21)
.L_21:
        /*004c*/ 	.word	0x00000000
        /*0050*/ 	.short	0x0010
        /*0052*/ 	.short	0x0048
        /*0054*/ 	.byte	0x00, 0xf5, 0x21, 0x00


	//----- nvinfo : EIATTR_KPARAM_INFO
	.align		4
.L_22:
        /*0058*/ 	.byte	0x04, 0x17
        /*005a*/ 	.short	(.L_24 - .L_23)
.L_23:
        /*005c*/ 	.word	0x00000000
        /*0060*/ 	.short	0x000f
        /*0062*/ 	.short	0x0040
        /*0064*/ 	.byte	0x00, 0xf5, 0x21, 0x00


	//----- nvinfo : EIATTR_KPARAM_INFO
	.align		4
.L_24:
        /*0068*/ 	.byte	0x04, 0x17
        /*006a*/ 	.short	(.L_26 - .L_25)
.L_25:
        /*006c*/ 	.word	0x00000000
        /*0070*/ 	.short	0x000e
        /*0072*/ 	.short	0x0038
        /*0074*/ 	.byte	0x00, 0xf5, 0x21, 0x00


	//----- nvinfo : EIATTR_KPARAM_INFO
	.align		4
.L_26:
        /*0078*/ 	.byte	0x04, 0x17
        /*007a*/ 	.short	(.L_28 - .L_27)
.L_27:
        /*007c*/ 	.word	0x00000000
        /*0080*/ 	.short	0x000d
        /*0082*/ 	.short	0x0034
        /*0084*/ 	.byte	0x00, 0xf0, 0x11, 0x00


	//----- nvinfo : EIATTR_KPARAM_INFO
	.align		4
.L_28:
        /*0088*/ 	.byte	0x04, 0x17
        /*008a*/ 	.short	(.L_30 - .L_29)
.L_29:
        /*008c*/ 	.word	0x00000000
        /*0090*/ 	.short	0x000c
        /*0092*/ 	.short	0x0030
        /*0094*/ 	.byte	0x00, 0xf0, 0x11, 0x00


	//----- nvinfo : EIATTR_KPARAM_INFO
	.align		4
.L_30:
        /*0098*/ 	.byte	0x04, 0x17
        /*009a*/ 	.short	(.L_32 - .L_31)
.L_31:
        /*009c*/ 	.word	0x00000000
        /*00a0*/ 	.short	0x000b
        /*00a2*/ 	.short	0x002c
        /*00a4*/ 	.byte	0x00, 0xf0, 0x11, 0x00


	//----- nvinfo : EIATTR_KPARAM_INFO
	.align		4
.L_32:
        /*00a8*/ 	.byte	0x04, 0x17
        /*00aa*/ 	.short	(.L_34 - .L_33)
.L_33:
        /*00ac*/ 	.word	0x00000000
        /*00b0*/ 	.short	0x000a
        /*00b2*/ 	.short	0x0028
        /*00b4*/ 	.byte	0x00, 0xf0, 0x11, 0x00


	//----- nvinfo : EIATTR_KPARAM_INFO
	.align		4
.L_34:
        /*00b8*/ 	.byte	0x04, 0x17
        /*00ba*/ 	.short	(.L_36 - .L_35)
.L_35:
        /*00bc*/ 	.word	0x00000000
        /*00c0*/ 	.short	0x0009
        /*00c2*/ 	.short	0x0024
        /*00c4*/ 	.byte	0x00, 0xf0, 0x11, 0x00


	//----- nvinfo : EIATTR_KPARAM_INFO
	.align		4
.L_36:
        /*00c8*/ 	.byte	0x04, 0x17
        /*00ca*/ 	.short	(.L_38 - .L_37)
.L_37:
        /*00cc*/ 	.word	0x00000000
        /*00d0*/ 	.short	0x0008
        /*00d2*/ 	.short	0x0020
        /*00d4*/ 	.byte	0x00, 0xf0, 0x11, 0x00


	//----- nvinfo : EIATTR_KPARAM_INFO
	.align		4
.L_38:
        /*00d8*/ 	.byte	0x04, 0x17
        /*00da*/ 	.short	(.L_40 - .L_39)
.L_39:
        /*00dc*/ 	.word	0x00000000
        /*00e0*/ 	.short	0x0007
        /*00e2*/ 	.short	0x001c
        /*00e4*/ 	.byte	0x00, 0xf0, 0x11, 0x00


	//----- nvinfo : EIATTR_KPARAM_INFO
	.align		4
.L_40:
        /*00e8*/ 	.byte	0x04, 0x17
        /*00ea*/ 	.short	(.L_42 - .L_41)
.L_41:
        /*00ec*/ 	.word	0x00000000
        /*00f0*/ 	.short	0x0006
        /*00f2*/ 	.short	0x0018
        /*00f4*/ 	.byte	0x00, 0xf0, 0x11, 0x00


	//----- nvinfo : EIATTR_KPARAM_INFO
	.align		4
.L_42:
        /*00f8*/ 	.byte	0x04, 0x17
        /*00fa*/ 	.short	(.L_44 - .L_43)
.L_43:
        /*00fc*/ 	.word	0x00000000
        /*0100*/ 	.short	0x0005
        /*0102*/ 	.short	0x0014
        /*0104*/ 	.byte	0x00, 0xf0, 0x11, 0x00


	//----- nvinfo : EIATTR_KPARAM_INFO
	.align		4
.L_44:
        /*0108*/ 	.byte	0x04, 0x17
        /*010a*/ 	.short	(.L_46 - .L_45)
.L_45:
        /*010c*/ 	.word	0x00000000
        /*0110*/ 	.short	0x0004
        /*0112*/ 	.short	0x0010
        /*0114*/ 	.byte	0x00, 0xf0, 0x11, 0x00


	//----- nvinfo : EIATTR_KPARAM_INFO
	.align		4
.L_46:
        /*0118*/ 	.byte	0x04, 0x17
        /*011a*/ 	.short	(.L_48 - .L_47)
.L_47:
        /*011c*/ 	.word	0x00000000
        /*0120*/ 	.short	0x0003
        /*0122*/ 	.short	0x000c
        /*0124*/ 	.byte	0x00, 0xf0, 0x11, 0x00


	//----- nvinfo : EIATTR_KPARAM_INFO
	.align		4
.L_48:
        /*0128*/ 	.byte	0x04, 0x17
        /*012a*/ 	.short	(.L_50 - .L_49)
.L_49:
        /*012c*/ 	.word	0x00000000
        /*0130*/ 	.short	0x0002
        /*0132*/ 	.short	0x0008
        /*0134*/ 	.byte	0x00, 0xf0, 0x11, 0x00


	//----- nvinfo : EIATTR_KPARAM_INFO
	.align		4
.L_50:
        /*0138*/ 	.byte	0x04, 0x17
        /*013a*/ 	.short	(.L_52 - .L_51)
.L_51:
        /*013c*/ 	.word	0x00000000
        /*0140*/ 	.short	0x0001
        /*0142*/ 	.short	0x0004
        /*0144*/ 	.byte	0x00, 0xf0, 0x11, 0x00


	//----- nvinfo : EIATTR_KPARAM_INFO
	.align		4
.L_52:
        /*0148*/ 	.byte	0x04, 0x17
        /*014a*/ 	.short	(.L_54 - .L_53)
.L_53:
        /*014c*/ 	.word	0x00000000
        /*0150*/ 	.short	0x0000
        /*0152*/ 	.short	0x0000
        /*0154*/ 	.byte	0x00, 0xf0, 0x11, 0x00


	//----- nvinfo : EIATTR_SPARSE_MMA_MASK
	.align		4
.L_54:
        /*0158*/ 	.byte	0x03, 0x50
        /*015a*/ 	.short	0x0000


	//----- nvinfo : EIATTR_MAXREG_COUNT
	.align		4
        /*015c*/ 	.byte	0x03, 0x1b
        /*015e*/ 	.short	0x00ff


	//----- nvinfo : EIATTR_MERCURY_ISA_VERSION
	.align		4
        /*0160*/ 	.byte	0x03, 0x5f
        /*0162*/ 	.short	0x0101


	//----- nvinfo : EIATTR_VRC_CTA_INIT_COUNT
	.align		4
        /*0164*/ 	.byte	0x02, 0x4a
	.zero		1
	.zero		1


	//----- nvinfo : EIATTR_EXIT_INSTR_OFFSETS
	.align		4
        /*0168*/ 	.byte	0x04, 0x1c
        /*016a*/ 	.short	(.L_56 - .L_55)


	//   ....[0]....
.L_55:
        /*016c*/ 	.word	0x00000070


	//   ....[1]....
        /*0170*/ 	.word	0x000001f0


	//   ....[2]....
        /*0174*/ 	.word	0x000002e0


	//   ....[3]....
        /*0178*/ 	.word	0x00001260


	//   ....[4]....
        /*017c*/ 	.word	0x000012b0


	//   ....[5]....
        /*0180*/ 	.word	0x00002b60


	//   ....[6]....
        /*0184*/ 	.word	0x00003890


	//   ....[7]....
        /*0188*/ 	.word	0x000038e0


	//----- nvinfo : EIATTR_CRS_STACK_SIZE
	.align		4
.L_56:
        /*018c*/ 	.byte	0x04, 0x1e
        /*018e*/ 	.short	(.L_58 - .L_57)
.L_57:
        /*0190*/ 	.word	0x00000000


	//----- nvinfo : EIATTR_CBANK_PARAM_SIZE
	.align		4
.L_58:
        /*0194*/ 	.byte	0x03, 0x19
        /*0196*/ 	.short	0x0070


	//----- nvinfo : EIATTR_PARAM_CBANK
	.align		4
        /*0198*/ 	.byte	0x04, 0x0a
        /*019a*/ 	.short	(.L_60 - .L_59)
	.align		4
.L_59:
        /*019c*/ 	.word	index@(.nv.constant0._Z18draw_center_kerneliiiiiiiiffffffPKfPfPiS2_S2_S1_S2_)
        /*01a0*/ 	.short	0x0380
        /*01a2*/ 	.short	0x0070


	//----- nvinfo : EIATTR_SW_WAR
	.align		4
.L_60:
        /*01a4*/ 	.byte	0x04, 0x36
        /*01a6*/ 	.short	(.L_62 - .L_61)
.L_61:
        /*01a8*/ 	.word	0x00000008
.L_62:


//--------------------- .nv.callgraph             --------------------------
	.section	.nv.callgraph,"",@"SHT_CUDA_CALLGRAPH"
	.align	4
	.sectionentsize	8
	.align		4
        /*0000*/ 	.word	0x00000000
	.align		4
        /*0004*/ 	.word	0xffffffff
	.align		4
        /*0008*/ 	.word	0x00000000
	.align		4
        /*000c*/ 	.word	0xfffffffe
	.align		4
        /*0010*/ 	.word	0x00000000
	.align		4
        /*0014*/ 	.word	0xfffffffd
	.align		4
        /*0018*/ 	.word	0x00000000
	.align		4
        /*001c*/ 	.word	0xfffffffc


//--------------------- .nv.constant4             --------------------------
	.section	.nv.constant4,"a",@progbits
	.align	8
	.align		8
.nv.constant4:
        /*0000*/ 	.dword	__cudart_i2opi_f


//--------------------- .text._Z18draw_center_kerneliiiiiiiiffffffPKfPfPiS2_S2_S1_S2_ --------------------------
	.section	.text._Z18draw_center_kerneliiiiiiiiffffffPKfPfPiS2_S2_S1_S2_,"ax",@progbits
	.align	128
        .global         _Z18draw_center_kerneliiiiiiiiffffffPKfPfPiS2_S2_S1_S2_
        .type           _Z18draw_center_kerneliiiiiiiiffffffPKfPfPiS2_S2_S1_S2_,@function
        .size           _Z18draw_center_kerneliiiiiiiiffffffPKfPfPiS2_S2_S1_S2_,(.L_x_89 - _Z18draw_center_kerneliiiiiiiiffffffPKfPfPiS2_S2_S1_S2_)
        .other          _Z18draw_center_kerneliiiiiiiiffffffPKfPfPiS2_S2_S1_S2_,@"STO_CUDA_ENTRY STV_DEFAULT"
_Z18draw_center_kerneliiiiiiiiffffffPKfPfPiS2_S2_S1_S2_:
.text._Z18draw_center_kerneliiiiiiiiffffffPKfPfPiS2_S2_S1_S2_:
[----:B------:R-:W0:Y:S01]  /*0000*/  LDC R1, c[0x0][0x37c] ;  /* 0x0000df00ff017b82 */ /* 0x000e220000000800 */
[----:B------:R-:W1:Y:S07]  /*0010*/  S2R R8, SR_TID.X ;  /* 0x0000000000087919 */ /* 0x000e6e0000002100 */
[----:B------:R-:W1:Y:S01]  /*0020*/  LDC.64 R2, c[0x0][0x380] ;  /* 0x0000e000ff027b82 */ /* 0x000e620000000a00 */
[----:B0-----:R-:W-:-:S07]  /*0030*/  VIADD R1, R1, 0xffffffe0 ;  /* 0xffffffe001017836 */ /* 0x001fce0000000000 */
[----:B------:R-:W0:Y:S01]  /*0040*/  S2UR UR4, SR_CTAID.X ;  /* 0x00000000000479c3 */ /* 0x000e220000002500 */
[----:B-1----:R-:W-:-:S04]  /*0050*/  ISETP.GE.AND P0, PT, R8, R3, PT ;  /* 0x000000030800720c */ /* 0x002fc80003f06270 */
[----:B0-----:R-:W-:-:S13]  /*0060*/  ISETP.LE.OR P0, PT, R2, UR4, P0 ;  /* 0x0000000402007c0c */ /* 0x001fda0008703670 */
[----:B------:R-:W-:Y:S05]  /*0070*/  @P0 EXIT ;  /* 0x000000000000094d */ /* 0x000fea0003800000 */
[----:B------:R-:W0:Y:S01]  /*0080*/  LDC R5, c[0x0][0x398] ;  /* 0x0000e600ff057b82 */ /* 0x000e220000000800 */
[----:B------:R-:W-:Y:S01]  /*0090*/  IMAD R0, R3, UR4, RZ ;  /* 0x0000000403007c24 */ /* 0x000fe2000f8e02ff */
[----:B------:R-:W1:Y:S01]  /*00a0*/  LDCU.64 UR6, c[0x0][0x358] ;  /* 0x00006b00ff0677ac */ /* 0x000e620008000a00 */
[----:B------:R-:W2:Y:S05]  /*00b0*/  LDCU.64 UR8, c[0x0][0x390] ;  /* 0x00007200ff0877ac */ /* 0x000eaa0008000a00 */
[----:B------:R-:W3:Y:S08]  /*00c0*/  LDC.64 R6, c[0x0][0x3b8] ;  /* 0x0000ee00ff067b82 */ /* 0x000ef00000000a00 */
[----:B------:R-:W4:Y:S01]  /*00d0*/  LDC R9, c[0x0][0x38c] ;  /* 0x0000e300ff097b82 */ /* 0x000f220000000800 */
[----:B0-----:R-:W-:-:S02]  /*00e0*/  IMAD R3, R0, R5, RZ ;  /* 0x0000000500037224 */ /* 0x001fc400078e02ff */
[----:B------:R-:W-:Y:S02]  /*00f0*/  IMAD R15, R8, R5, RZ ;  /* 0x00000005080f7224 */ /* 0x000fe400078e02ff */
[----:B---3--:R-:W-:-:S04]  /*0100*/  IMAD.WIDE R6, R3, 0x4, R6 ;  /* 0x0000000403067825 */ /* 0x008fc800078e0206 */
[----:B------:R-:W-:-:S05]  /*0110*/  IMAD.WIDE R14, R15, 0x4, R6 ;  /* 0x000000040f0e7825 */ /* 0x000fca00078e0206 */
[----:B-1----:R0:W5:Y:S04]  /*0120*/  LDG.E R10, desc[UR6][R14.64] ;  /* 0x000000060e0a7981 */ /* 0x002168000c1e1900 */
[----:B------:R0:W5:Y:S04]  /*0130*/  LDG.E R12, desc[UR6][R14.64+0x4] ;  /* 0x000004060e0c7981 */ /* 0x000168000c1e1900 */
[----:B------:R0:W5:Y:S04]  /*0140*/  LDG.E R17, desc[UR6][R14.64+0x8] ;  /* 0x000008060e117981 */ /* 0x000168000c1e1900 */
[----:B------:R0:W5:Y:S04]  /*0150*/  LDG.E R2, desc[UR6][R14.64+0xc] ;  /* 0x00000c060e027981 */ /* 0x000168000c1e1900 */
[----:B------:R0:W5:Y:S04]  /*0160*/  LDG.E R0, desc[UR6][R14.64+0x10] ;  /* 0x000010060e007981 */ /* 0x000168000c1e1900 */
[----:B------:R0:W5:Y:S04]  /*0170*/  LDG.E R13, desc[UR6][R14.64+0x14] ;  /* 0x000014060e0d7981 */ /* 0x000168000c1e1900 */
[----:B------:R0:W5:Y:S01]  /*0180*/  LDG.E R4, desc[UR6][R14.64+0x18] ;  /* 0x000018060e047981 */ /* 0x000162000c1e1900 */
[----:B------:R-:W-:Y:S01]  /*0190*/  ISETP.NE.AND P0, PT, R5, 0x8, PT ;  /* 0x000000080500780c */ /* 0x000fe20003f05270 */
[----:B----4-:R-:W-:-:S04]  /*01a0*/  IMAD R9, R9, UR4, RZ ;  /* 0x0000000409097c24 */ /* 0x010fc8000f8e02ff */
[----:B--2---:R-:W-:-:S04]  /*01b0*/  IMAD R22, R9, UR8, RZ ;  /* 0x0000000809167c24 */ /* 0x004fc8000f8e02ff */
[----:B------:R-:W-:-:S04]  /*01c0*/  IMAD R22, R22, UR9, RZ ;  /* 0x0000000916167c24 */ /* 0x000fc8000f8e02ff */
[----:B0-----:R-:W-:Y:S05]  /*01d0*/  @!P0 BRA `(.L_x_0) ;  /* 0x0000000000208947 */ /* 0x001fea0003800000 */
[----:B------:R-:W-:-:S13]  /*01e0*/  ISETP.NE.AND P0, PT, R5, 0xa, PT ;  /* 0x0000000a0500780c */ /* 0x000fda0003f05270 */
[----:B------:R-:W-:Y:S05]  /*01f0*/  @P0 EXIT ;  /* 0x000000000000094d */ /* 0x000fea0003800000 */
[----:B------:R-:W-:-:S04]  /*0200*/  IMAD R15, R8, 0xa, RZ ;  /* 0x0000000a080f7824 */ /* 0x000fc800078e02ff */
[----:B------:R-:W-:-:S05]  /*0210*/  IMAD.WIDE.U32 R14, R15, 0x4, R6 ;  /* 0x000000040f0e7825 */ /* 0x000fca00078e0006 */
[----:B------:R0:W5:Y:S04]  /*0220*/  LDG.E R5, desc[UR6][R14.64+0x1c] ;  /* 0x00001c060e057981 */ /* 0x000168000c1e1900 */
[----:B------:R0:W5:Y:S04]  /*0230*/  LDG.E R7, desc[UR6][R14.64+0x20] ;  /* 0x000020060e077981 */ /* 0x000168000c1e1900 */
[----:B------:R0:W5:Y:S01]  /*0240*/  LDG.E R6, desc[UR6][R14.64+0x24] ;  /* 0x000024060e067981 */ /* 0x000162000c1e1900 */
[----:B------:R-:W-:Y:S05]  /*0250*/  BRA `(.L_x_1) ;  /* 0x0000000000147947 */ /* 0x000fea0003800000 */
.L_x_0:
[----:B------:R-:W-:-:S04]  /*0260*/  IMAD.SHL.U32 R15, R8, 0x8, RZ ;  /* 0x00000008080f7824 */ /* 0x000fc800078e00ff */
[----:B------:R-:W-:-:S05]  /*0270*/  IMAD.WIDE.U32 R14, R15, 0x4, R6 ;  /* 0x000000040f0e7825 */ /* 0x000fca00078e0006 */
[----:B------:R1:W5:Y:S01]  /*0280*/  LDG.E R6, desc[UR6][R14.64+0x1c] ;  /* 0x00001c060e067981 */ /* 0x000362000c1e1900 */
[----:B------:R-:W-:Y:S02]  /*0290*/  HFMA2 R5, -RZ, RZ, 0, 0 ;  /* 0x00000000ff057431 */ /* 0x000fe400000001ff */
[----:B------:R-:W-:-:S07]  /*02a0*/  IMAD.MOV.U32 R7, RZ, RZ, RZ ;  /* 0x000000ffff077224 */ /* 0x000fce00078e00ff */
.L_x_1:
[----:B-----5:R-:W-:-:S04]  /*02b0*/  FSETP.NEU.AND P0, PT, R0, RZ, PT ;  /* 0x000000ff0000720b */ /* 0x020fc80003f0d000 */
[----:B------:R-:W-:-:S04]  /*02c0*/  FSETP.EQ.OR P0, PT, R2, RZ, !P0 ;  /* 0x000000ff0200720b */ /* 0x000fc80004702400 */
[----:B------:R-:W-:-:S13]  /*02d0*/  FSETP.EQ.OR P0, PT, R13, RZ, P0 ;  /* 0x000000ff0d00720b */ /* 0x000fda0000702400 */
[----:B------:R-:W-:Y:S05]  /*02e0*/  @P0 EXIT ;  /* 0x000000000000094d */ /* 0x000fea0003800000 */
[----:B------:R-:W-:Y:S01]  /*02f0*/  MOV R3, 0x40c90fdb ;  /* 0x40c90fdb00037802 */ /* 0x000fe20000000f00 */
[----:B------:R-:W-:Y:S01]  /*0300*/  IMAD.MOV.U32 R8, RZ, RZ, 0x3e22f983 ;  /* 0x3e22f983ff087424 */ /* 0x000fe200078e00ff */
[----:B------:R-:W2:Y:S01]  /*0310*/  LDCU UR4, c[0x0][0x388] ;  /* 0x00007100ff0477ac */ /* 0x000ea20008000800 */
[----:B------:R-:W3:Y:S01]  /*0320*/  FCHK P0, R4, 6.2831854820251464844 ;  /* 0x40c90fdb04007902 */ /* 0x000ee20000000000 */
[----:B------:R-:W-:Y:S01]  /*0330*/  BSSY.RECONVERGENT B2, `(.L_x_2) ;  /* 0x000000c000027945 */ /* 0x000fe20003800200 */
[----:B------:R-:W-:-:S04]  /*0340*/  FFMA R3, R8, -R3, 1 ;  /* 0x3f80000008037423 */ /* 0x000fc80000000803 */
[----:B------:R-:W-:Y:S02]  /*0350*/  FFMA R3, R3, R8, 0.15915493667125701904 ;  /* 0x3e22f98303037423 */ /* 0x000fe40000000008 */
[----:B------:R-:W4:Y:S02]  /*0360*/  F2I.TRUNC.NTZ R6, R6 ;  /* 0x0000000600067305 */ /* 0x000f24000020f100 */
[----:B------:R-:W-:-:S04]  /*0370*/  FFMA R8, R4, R3, RZ ;  /* 0x0000000304087223 */ /* 0x000fc800000000ff */
[----:B------:R-:W-:-:S04]  /*0380*/  FFMA R11, R8, -6.2831854820251464844, R4 ;  /* 0xc0c90fdb080b7823 */ /* 0x000fc80000000004 */
[----:B------:R-:W-:Y:S01]  /*0390*/  FFMA R3, R3, R11, R8 ;  /* 0x0000000b03037223 */ /* 0x000fe20000000008 */
[----:B--2---:R-:W-:Y:S01]  /*03a0*/  IMAD R8, R9, UR4, RZ ;  /* 0x0000000409087c24 */ /* 0x004fe2000f8e02ff */
[----:B---3--:R-:W-:Y:S06]  /*03b0*/  @!P0 BRA `(.L_x_3) ;  /* 0x00000000000c8947 */ /* 0x008fec0003800000 */
[----:B------:R-:W-:Y:S01]  /*03c0*/  IMAD.MOV.U32 R3, RZ, RZ, 0x40c90fdb ;  /* 0x40c90fdbff037424 */ /* 0x000fe200078e00ff */
[----:B------:R-:W-:-:S07]  /*03d0*/  MOV R18, 0x3f0 ;  /* 0x000003f000127802 */ /* 0x000fce0000000f00 */
[----:B01--4-:R-:W-:Y:S05]  /*03e0*/  CALL.REL.NOINC `($__internal_1_$__cuda_sm3x_div_rn_noftz_f32_slowpath) ;  /* 0x00000034009c7944 */ /* 0x013fea0003c00000 */
.L_x_3:
[----:B------:R-:W-:Y:S05]  /*03f0*/  BSYNC.RECONVERGENT B2 ;  /* 0x0000000000027941 */ /* 0x000fea0003800200 */
.L_x_2:
[----:B------:R-:W2:Y:S01]  /*0400*/  LDC R19, c[0x0][0x3a0] ;  /* 0x0000e800ff137b82 */ /* 0x000ea20000000800 */
[----:B------:R-:W-:Y:S01]  /*0410*/  FADD R3, R3, 0.5 ;  /* 0x3f00000003037421 */ /* 0x000fe20000000000 */
[----:B------:R-:W-:Y:S05]  /*0420*/  BSSY.RECONVERGENT B2, `(.L_x_4) ;  /* 0x0000011000027945 */ /* 0x000fea0003800200 */
[----:B------:R-:W0:Y:S02]  /*0430*/  FRND.FLOOR R3, R3 ;  /* 0x0000000300037307 */ /* 0x000e240000205000 */
[----:B01----:R-:W-:-:S06]  /*0440*/  FFMA R15, R3, -6.2831854820251464844, R4 ;  /* 0xc0c90fdb030f7823 */ /* 0x003fcc0000000004 */
[----:B--2---:R-:W0:Y:S08]  /*0450*/  MUFU.RCP R11, R19 ;  /* 0x00000013000b7308 */ /* 0x004e300000001000 */
[----:B------:R-:W1:Y:S01]  /*0460*/  FCHK P0, R2, R19 ;  /* 0x0000001302007302 */ /* 0x000e620000000000 */
[----:B0-----:R-:W-:-:S04]  /*0470*/  FFMA R14, R11, -R19, 1 ;  /* 0x3f8000000b0e7423 */ /* 0x001fc80000000813 */
[----:B------:R-:W-:-:S04]  /*0480*/  FFMA R11, R11, R14, R11 ;  /* 0x0000000e0b0b7223 */ /* 0x000fc8000000000b */
[----:B------:R-:W-:-:S04]  /*0490*/  FFMA R14, R2, R11, RZ ;  /* 0x0000000b020e7223 */ /* 0x000fc800000000ff */
[----:B------:R-:W-:-:S04]  /*04a0*/  FFMA R16, R14, -R19, R2 ;  /* 0x800000130e107223 */ /* 0x000fc80000000002 */
[----:B------:R-:W-:Y:S01]  /*04b0*/  FFMA R4, R11, R16, R14 ;  /* 0x000000100b047223 */ /* 0x000fe2000000000e */
[----:B-1----:R-:W-:Y:S06]  /*04c0*/  @!P0 BRA `(.L_x_5) ;  /* 0x0000000000188947 */ /* 0x002fec0003800000 */
[----:B------:R-:W0:Y:S01]  /*04d0*/  LDCU UR4, c[0x0][0x3a0] ;  /* 0x00007400ff0477ac */ /* 0x000e220008000800 */
[----:B------:R-:W-:Y:S02]  /*04e0*/  MOV R4, R2 ;  /* 0x0000000200047202 */ /* 0x000fe40000000f00 */
[----:B------:R-:W-:Y:S01]  /*04f0*/  MOV R18, 0x520 ;  /* 0x0000052000127802 */ /* 0x000fe20000000f00 */
[----:B0-----:R-:W-:-:S07]  /*0500*/  IMAD.U32 R3, RZ, RZ, UR4 ;  /* 0x00000004ff037e24 */ /* 0x001fce000f8e00ff */
[----:B----4-:R-:W-:Y:S05]  /*0510*/  CALL.REL.NOINC `($__internal_1_$__cuda_sm3x_div_rn_noftz_f32_slowpath) ;  /* 0x0000003400507944 */ /* 0x010fea0003c00000 */
[----:B------:R-:W-:-:S07]  /*0520*/  MOV R4, R3 ;  /* 0x0000000300047202 */ /* 0x000fce0000000f00 */
.L_x_5:
[----:B------:R-:W-:Y:S05]  /*0530*/  BSYNC.RECONVERGENT B2 ;  /* 0x0000000000027941 */ /* 0x000fea0003800200 */
.L_x_4:
[----:B------:R-:W0:Y:S01]  /*0540*/  LDC R16, c[0x0][0x3b0] ;  /* 0x0000ec00ff107b82 */ /* 0x000e220000000800 */
[----:B------:R-:W-:Y:S01]  /*0550*/  BSSY.RECONVERGENT B2, `(.L_x_6) ;  /* 0x000000e000027945 */ /* 0x000fe20003800200 */
[----:B0-----:R-:W0:Y:S08]  /*0560*/  MUFU.RCP R3, R16 ;  /* 0x0000001000037308 */ /* 0x001e300000001000 */
        /* <DEDUP_REMOVED lines=8> */
[----:B------:R-:W-:Y:S01]  /*05f0*/  MOV R18, 0x620 ;  /* 0x0000062000127802 */ /* 0x000fe20000000f00 */
[----:B0-----:R-:W-:-:S07]  /*0600*/  IMAD.U32 R3, RZ, RZ, UR4 ;  /* 0x00000004ff037e24 */ /* 0x001fce000f8e00ff */
[----:B----4-:R-:W-:Y:S05]  /*0610*/  CALL.REL.NOINC `($__internal_1_$__cuda_sm3x_div_rn_noftz_f32_slowpath) ;  /* 0x0000003400107944 */ /* 0x010fea0003c00000 */
[----:B------:R-:W-:-:S07]  /*0620*/  MOV R11, R3 ;  /* 0x00000003000b7202 */ /* 0x000fce0000000f00 */
.L_x_7:
[----:B------:R-:W-:Y:S05]  /*0630*/  BSYNC.RECONVERGENT B2 ;  /* 0x0000000000027941 */ /* 0x000fea0003800200 */
.L_x_6:
        /* <DEDUP_REMOVED lines=11> */
[----:B------:R-:W-:Y:S01]  /*06f0*/  IMAD.MOV.U32 R4, RZ, RZ, R0 ;  /* 0x000000ffff047224 */ /* 0x000fe200078e0000 */
[----:B------:R-:W-:Y:S02]  /*0700*/  MOV R18, 0x730 ;  /* 0x0000073000127802 */ /* 0x000fe40000000f00 */
[----:B0-----:R-:W-:-:S07]  /*0710*/  MOV R3, UR4 ;  /* 0x0000000400037c02 */ /* 0x001fce0008000f00 */
[----:B----4-:R-:W-:Y:S05]  /*0720*/  CALL.REL.NOINC `($__internal_1_$__cuda_sm3x_div_rn_noftz_f32_slowpath) ;  /* 0x0000003000cc7944 */ /* 0x010fea0003c00000 */
[----:B------:R-:W-:-:S07]  /*0730*/  IMAD.MOV.U32 R4, RZ, RZ, R3 ;  /* 0x000000ffff047224 */ /* 0x000fce00078e0003 */
.L_x_9:
[----:B------:R-:W-:Y:S05]  /*0740*/  BSYNC.RECONVERGENT B2 ;  /* 0x0000000000027941 */ /* 0x000fea0003800200 */
.L_x_8:
        /* <DEDUP_REMOVED lines=11> */
[----:B------:R-:W-:Y:S02]  /*0800*/  MOV R18, 0x830 ;  /* 0x0000083000127802 */ /* 0x000fe40000000f00 */
[----:B0-----:R-:W-:-:S07]  /*0810*/  MOV R3, UR4 ;  /* 0x0000000400037c02 */ /* 0x001fce0008000f00 */
[----:B----4-:R-:W-:Y:S05]  /*0820*/  CALL.REL.NOINC `($__internal_1_$__cuda_sm3x_div_rn_noftz_f32_slowpath) ;  /* 0x00000030008c7944 */ /* 0x010fea0003c00000 */
[----:B------:R-:W-:-:S07]  /*0830*/  IMAD.MOV.U32 R16, RZ, RZ, R3 ;  /* 0x000000ffff107224 */ /* 0x000fce00078e0003 */
.L_x_11:
[----:B------:R-:W-:Y:S05]  /*0840*/  BSYNC.RECONVERGENT B2 ;  /* 0x0000000000027941 */ /* 0x000fea0003800200 */
.L_x_10:
[----:B------:R-:W0:Y:S01]  /*0850*/  LDC R20, c[0x0][0x3b4] ;  /* 0x0000ed00ff147b82 */ /* 0x000e220000000800 */
[----:B------:R-:W-:Y:S01]  /*0860*/  FMUL R3, R16, R11 ;  /* 0x0000000b10037220 */ /* 0x000fe20000400000 */
[----:B------:R-:W-:Y:S01]  /*0870*/  BSSY.RECONVERGENT B2, `(.L_x_12) ;  /* 0x0000010000027945 */ /* 0x000fe20003800200 */
[C---:B0-----:R-:W-:Y:S01]  /*0880*/  FADD R19, R20.reuse, 1 ;  /* 0x3f80000014137421 */ /* 0x041fe20000000000 */
[----:B------:R-:W-:-:S03]  /*0890*/  FADD R20, -R20, 1 ;  /* 0x3f80000014147421 */ /* 0x000fc60000000100 */
[----:B------:R-:W0:Y:S01]  /*08a0*/  MUFU.RCP R14, R19 ;  /* 0x00000013000e7308 */ /* 0x000e220000001000 */
[----:B------:R-:W-:-:S07]  /*08b0*/  FMUL R4, R3, R20 ;  /* 0x0000001403047220 */ /* 0x000fce0000400000 */
[----:B------:R-:W1:Y:S01]  /*08c0*/  FCHK P0, R4, R19 ;  /* 0x0000001304007302 */ /* 0x000e620000000000 */
[----:B0-----:R-:W-:-:S04]  /*08d0*/  FFMA R21, -R19, R14, 1 ;  /* 0x3f80000013157423 */ /* 0x001fc8000000010e */
[----:B------:R-:W-:Y:S01]  /*08e0*/  FFMA R21, R14, R21, R14 ;  /* 0x000000150e157223 */ /* 0x000fe2000000000e */
[----:B------:R-:W-:-:S03]  /*08f0*/  FADD R14, R16, R11 ;  /* 0x0000000b100e7221 */ /* 0x000fc60000000000 */
[----:B------:R-:W-:-:S04]  /*0900*/  FFMA R18, R4, R21, RZ ;  /* 0x0000001504127223 */ /* 0x000fc800000000ff */
[----:B------:R-:W-:-:S04]  /*0910*/  FFMA R3, -R19, R18, R4 ;  /* 0x0000001213037223 */ /* 0x000fc80000000104 */
[----:B------:R-:W-:Y:S01]  /*0920*/  FFMA R3, R21, R3, R18 ;  /* 0x0000000315037223 */ /* 0x000fe20000000012 */
[----:B-1----:R-:W-:Y:S06]  /*0930*/  @!P0 BRA `(.L_x_13) ;  /* 0x00000000000c8947 */ /* 0x002fec0003800000 */
[----:B------:R-:W-:Y:S02]  /*0940*/  MOV R3, R19 ;  /* 0x0000001300037202 */ /* 0x000fe40000000f00 */
[----:B------:R-:W-:-:S07]  /*0950*/  MOV R18, 0x970 ;  /* 0x0000097000127802 */ /* 0x000fce0000000f00 */
[----:B----4-:R-:W-:Y:S05]  /*0960*/  CALL.REL.NOINC `($__internal_1_$__cuda_sm3x_div_rn_noftz_f32_slowpath) ;  /* 0x00000030003c7944 */ /* 0x010fea0003c00000 */
.L_x_13:
[----:B------:R-:W-:Y:S05]  /*0970*/  BSYNC.RECONVERGENT B2 ;  /* 0x0000000000027941 */ /* 0x000fea0003800200 */
.L_x_12:
[----:B------:R-:W-:Y:S01]  /*0980*/  FMUL R3, R3, 4 ;  /* 0x4080000003037820 */ /* 0x000fe20000400000 */
[----:B------:R-:W-:Y:S03]  /*0990*/  BSSY.RECONVERGENT B0, `(.L_x_14) ;  /* 0x000000e000007945 */ /* 0x000fe60003800200 */
[----:B------:R-:W-:-:S04]  /*09a0*/  FFMA R4, R14, R14, -R3 ;  /* 0x0000000e0e047223 */ /* 0x000fc80000000803 */
[----:B------:R-:W-:Y:S01]  /*09b0*/  VIADD R3, R4, 0xf3000000 ;  /* 0xf300000004037836 */ /* 0x000fe20000000000 */
[----:B------:R0:W1:Y:S04]  /*09c0*/  MUFU.RSQ R19, R4 ;  /* 0x0000000400137308 */ /* 0x0000680000001400 */
[----:B------:R-:W-:-:S13]  /*09d0*/  ISETP.GT.U32.AND P0, PT, R3, 0x727fffff, PT ;  /* 0x727fffff0300780c */ /* 0x000fda0003f04070 */
[----:B01----:R-:W-:Y:S05]  /*09e0*/  @!P0 BRA `(.L_x_15) ;  /* 0x0000000000108947 */ /* 0x003fea0003800000 */
[----:B------:R-:W-:Y:S02]  /*09f0*/  MOV R3, R4 ;  /* 0x0000000400037202 */ /* 0x000fe40000000f00 */
[----:B------:R-:W-:-:S07]  /*0a00*/  MOV R27, 0xa20 ;  /* 0x00000a20001b7802 */ /* 0x000fce0000000f00 */
[----:B----4-:R-:W-:Y:S05]  /*0a10*/  CALL.REL.NOINC `($__internal_0_$__cuda_sm20_sqrt_rn_f32_slowpath) ;  /* 0x0000002c00b47944 */ /* 0x010fea0003c00000 */
[----:B------:R-:W-:Y:S05]  /*0a20*/  BRA `(.L_x_16) ;  /* 0x0000000000107947 */ /* 0x000fea0003800000 */
.L_x_15:
[----:B------:R-:W-:Y:S01]  /*0a30*/  FMUL.FTZ R3, R4, R19 ;  /* 0x0000001304037220 */ /* 0x000fe20000410000 */
[----:B------:R-:W-:-:S03]  /*0a40*/  FMUL.FTZ R18, R19, 0.5 ;  /* 0x3f00000013127820 */ /* 0x000fc60000410000 */
[----:B------:R-:W-:-:S04]  /*0a50*/  FFMA R4, -R3, R3, R4 ;  /* 0x0000000303047223 */ /* 0x000fc80000000104 */
[----:B------:R-:W-:-:S07]  /*0a60*/  FFMA R3, R4, R18, R3 ;  /* 0x0000001204037223 */ /* 0x000fce0000000003 */
.L_x_16:
[----:B------:R-:W-:Y:S05]  /*0a70*/  BSYNC.RECONVERGENT B0 ;  /* 0x0000000000007941 */ /* 0x000fea0003800200 */
.L_x_14:
[----:B------:R-:W-:Y:S01]  /*0a80*/  FMUL R19, R20, R11 ;  /* 0x0000000b14137220 */ /* 0x000fe20000400000 */
[C---:B------:R-:W-:Y:S01]  /*0a90*/  FADD R18, R14.reuse, R14 ;  /* 0x0000000e0e127221 */ /* 0x040fe20000000000 */
[----:B------:R-:W-:Y:S01]  /*0aa0*/  FADD R3, R14, R3 ;  /* 0x000000030e037221 */ /* 0x000fe20000000000 */
[----:B------:R-:W-:Y:S01]  /*0ab0*/  BSSY.RECONVERGENT B0, `(.L_x_17) ;  /* 0x0000011000007945 */ /* 0x000fe20003800200 */
[----:B------:R-:W-:-:S04]  /*0ac0*/  FMUL R19, R19, R16 ;  /* 0x0000001013137220 */ /* 0x000fc80000400000 */
[----:B------:R-:W-:-:S04]  /*0ad0*/  FMUL R19, R19, -16 ;  /* 0xc180000013137820 */ /* 0x000fc80000400000 */
[----:B------:R-:W-:-:S04]  /*0ae0*/  FFMA R20, R18, R18, R19 ;  /* 0x0000001212147223 */ /* 0x000fc80000000013 */
[----:B------:R-:W-:Y:S01]  /*0af0*/  VIADD R4, R20, 0xf3000000 ;  /* 0xf300000014047836 */ /* 0x000fe20000000000 */
[----:B------:R0:W1:Y:S04]  /*0b00*/  MUFU.RSQ R19, R20 ;  /* 0x0000001400137308 */ /* 0x0000680000001400 */
[----:B------:R-:W-:Y:S01]  /*0b10*/  ISETP.GT.U32.AND P0, PT, R4, 0x727fffff, PT ;  /* 0x727fffff0400780c */ /* 0x000fe20003f04070 */
[----:B------:R-:W-:-:S12]  /*0b20*/  FMUL R4, R3, 0.5 ;  /* 0x3f00000003047820 */ /* 0x000fd80000400000 */
[----:B01----:R-:W-:Y:S05]  /*0b30*/  @!P0 BRA `(.L_x_18) ;  /* 0x0000000000108947 */ /* 0x003fea0003800000 */
[----:B------:R-:W-:Y:S02]  /*0b40*/  MOV R3, R20 ;  /* 0x0000001400037202 */ /* 0x000fe40000000f00 */
[----:B------:R-:W-:-:S07]  /*0b50*/  MOV R27, 0xb70 ;  /* 0x00000b70001b7802 */ /* 0x000fce0000000f00 */
[----:B----4-:R-:W-:Y:S05]  /*0b60*/  CALL.REL.NOINC `($__internal_0_$__cuda_sm20_sqrt_rn_f32_slowpath) ;  /* 0x0000002c00607944 */ /* 0x010fea0003c00000 */
[----:B------:R-:W-:Y:S05]  /*0b70*/  BRA `(.L_x_19) ;  /* 0x0000000000107947 */ /* 0x000fea0003800000 */
.L_x_18:
[----:B------:R-:W-:Y:S01]  /*0b80*/  FMUL.FTZ R3, R20, R19 ;  /* 0x0000001314037220 */ /* 0x000fe20000410000 */
[----:B------:R-:W-:-:S03]  /*0b90*/  FMUL.FTZ R19, R19, 0.5 ;  /* 0x3f00000013137820 */ /* 0x000fc60000410000 */
[----:B------:R-:W-:-:S04]  /*0ba0*/  FFMA R20, -R3, R3, R20 ;  /* 0x0000000303147223 */ /* 0x000fc80000000114 */
[----:B------:R-:W-:-:S07]  /*0bb0*/  FFMA R3, R20, R19, R3 ;  /* 0x0000001314037223 */ /* 0x000fce0000000003 */
.L_x_19:
[----:B------:R-:W-:Y:S05]  /*0bc0*/  BSYNC.RECONVERGENT B0 ;  /* 0x0000000000007941 */ /* 0x000fea0003800200 */
.L_x_17:
[----:B------:R-:W0:Y:S01]  /*0bd0*/  LDC R21, c[0x0][0x3b4] ;  /* 0x0000ed00ff157b82 */ /* 0x000e220000000800 */
[----:B------:R-:W-:Y:S01]  /*0be0*/  FADD R3, R18, R3 ;  /* 0x0000000312037221 */ /* 0x000fe20000000000 */
[----:B------:R-:W-:Y:S01]  /*0bf0*/  BSSY.RECONVERGENT B0, `(.L_x_20) ;  /* 0x0000016000007945 */ /* 0x000fe20003800200 */
[----:B0-----:R-:W-:-:S04]  /*0c00*/  FADD R20, R21, -1 ;  /* 0xbf80000015147421 */ /* 0x001fc80000000000 */
[----:B------:R-:W-:Y:S01]  /*0c10*/  FMUL R19, R20, R11 ;  /* 0x0000000b14137220 */ /* 0x000fe20000400000 */
[C---:B------:R-:W-:Y:S01]  /*0c20*/  FMUL R11, R21.reuse, -2 ;  /* 0xc0000000150b7820 */ /* 0x040fe20000400000 */
[----:B------:R-:W-:Y:S02]  /*0c30*/  FMUL.M4 R20, R21, 4 ;  /* 0x4080000015147820 */ /* 0x000fe40000600000 */
[----:B------:R-:W-:Y:S01]  /*0c40*/  FMUL R19, R19, R16 ;  /* 0x0000001013137220 */ /* 0x000fe20000400000 */
[----:B------:R-:W-:-:S03]  /*0c50*/  FMUL R28, R14, R11 ;  /* 0x0000000b0e1c7220 */ /* 0x000fc60000400000 */
[----:B------:R-:W-:-:S04]  /*0c60*/  FMUL R19, R19, R20 ;  /* 0x0000001413137220 */ /* 0x000fc80000400000 */
[----:B------:R-:W-:-:S04]  /*0c70*/  FFMA R14, R28, R28, -R19 ;  /* 0x0000001c1c0e7223 */ /* 0x000fc80000000813 */
        /* <DEDUP_REMOVED lines=9> */
.L_x_21:
[----:B------:R-:W-:Y:S01]  /*0d10*/  FMUL.FTZ R3, R14, R11 ;  /* 0x0000000b0e037220 */ /* 0x000fe20000410000 */
[----:B------:R-:W-:-:S03]  /*0d20*/  FMUL.FTZ R11, R11, 0.5 ;  /* 0x3f0000000b0b7820 */ /* 0x000fc60000410000 */
[----:B------:R-:W-:-:S04]  /*0d30*/  FFMA R14, -R3, R3, R14 ;  /* 0x00000003030e7223 */ /* 0x000fc8000000010e */
[----:B------:R-:W-:-:S07]  /*0d40*/  FFMA R3, R14, R11, R3 ;  /* 0x0000000b0e037223 */ /* 0x000fce0000000003 */
.L_x_22:
[----:B------:R-:W-:Y:S05]  /*0d50*/  BSYNC.RECONVERGENT B0 ;  /* 0x0000000000007941 */ /* 0x000fea0003800200 */
.L_x_20:
[----:B------:R-:W0:Y:S01]  /*0d60*/  LDC R19, c[0x0][0x3a0] ;  /* 0x0000e800ff137b82 */ /* 0x000e220000000800 */
[----:B------:R-:W1:Y:S01]  /*0d70*/  LDCU UR5, c[0x0][0x3a8] ;  /* 0x00007500ff0577ac */ /* 0x000e620008000800 */
[----:B------:R-:W-:Y:S01]  /*0d80*/  FADD R3, R28, R3 ;  /* 0x000000031c037221 */ /* 0x000fe20000000000 */
[----:B------:R-:W-:Y:S01]  /*0d90*/  BSSY.RECONVERGENT B2, `(.L_x_23) ;  /* 0x0000015000027945 */ /* 0x000fe20003800200 */
[----:B------:R-:W2:Y:S02]  /*0da0*/  LDCU UR4, c[0x0][0x39c] ;  /* 0x00007380ff0477ac */ /* 0x000ea40008000800 */
[----:B------:R-:W-:-:S05]  /*0db0*/  FMUL R3, R3, 0.5 ;  /* 0x3f00000003037820 */ /* 0x000fca0000400000 */
[----:B------:R-:W-:-:S06]  /*0dc0*/  FMNMX3 R4, R4, R16, R3, PT ;  /* 0x0000001004047276 */ /* 0x000fcc0003800003 */
[----:B------:R-:W2:Y:S01]  /*0dd0*/  F2I.TRUNC.NTZ R4, R4 ;  /* 0x0000000400047305 */ /* 0x000ea2000020f100 */
[----:B-1----:R-:W-:-:S07]  /*0de0*/  FADD R14, R10, -UR5 ;  /* 0x800000050a0e7e21 */ /* 0x002fce0008000000 */
[----:B0-----:R-:W0:Y:S01]  /*0df0*/  MUFU.RCP R18, R19 ;  /* 0x0000001300127308 */ /* 0x001e220000001000 */
[----:B--2---:R-:W-:-:S07]  /*0e00*/  VIMNMX R10, PT, PT, R4, UR4, !PT ;  /* 0x00000004040a7c48 */ /* 0x004fce000ffe0100 */
        /* <DEDUP_REMOVED lines=13> */
.L_x_24:
[----:B------:R-:W-:Y:S05]  /*0ee0*/  BSYNC.RECONVERGENT B2 ;  /* 0x0000000000027941 */ /* 0x000fea0003800200 */
.L_x_23:
        /* <DEDUP_REMOVED lines=15> */
.L_x_26:
[----:B------:R-:W-:Y:S05]  /*0fe0*/  BSYNC.RECONVERGENT B2 ;  /* 0x0000000000027941 */ /* 0x000fea0003800200 */
.L_x_25:
[----:B------:R-:W0:Y:S01]  /*0ff0*/  LDC R21, c[0x0][0x3a4] ;  /* 0x0000e900ff157b82 */ /* 0x000e220000000800 */
[----:B------:R-:W1:Y:S01]  /*1000*/  LDCU UR4, c[0x0][0x3ac] ;  /* 0x00007580ff0477ac */ /* 0x000e620008000800 */
[----:B------:R-:W-:Y:S01]  /*1010*/  BSSY.RECONVERGENT B2, `(.L_x_27) ;  /* 0x000000f000027945 */ /* 0x000fe20003800200 */
[----:B-1----:R-:W-:Y:S01]  /*1020*/  FADD R4, R12, -UR4 ;  /* 0x800000040c047e21 */ /* 0x002fe20008000000 */
        /* <DEDUP_REMOVED lines=13> */
.L_x_28:
[----:B------:R-:W-:Y:S05]  /*1100*/  BSYNC.RECONVERGENT B2 ;  /* 0x0000000000027941 */ /* 0x000fea0003800200 */
.L_x_27:
        /* <DEDUP_REMOVED lines=16> */
.L_x_30:
[----:B------:R-:W-:Y:S05]  /*1210*/  BSYNC.RECONVERGENT B2 ;  /* 0x0000000000027941 */ /* 0x000fea0003800200 */
.L_x_29:
[----:B------:R-:W0:Y:S01]  /*1220*/  F2I.TRUNC.NTZ R23, R11 ;  /* 0x0000000b00177305 */ /* 0x000e22000020f100 */
[----:B------:R-:W1:Y:S01]  /*1230*/  LDCU UR4, c[0x0][0x394] ;  /* 0x00007280ff0477ac */ /* 0x000e620008000800 */
[----:B0-----:R-:W-:-:S04]  /*1240*/  ISETP.GE.AND P0, PT, R23, RZ, PT ;  /* 0x000000ff1700720c */ /* 0x001fc80003f06270 */
[----:B-1----:R-:W-:-:S13]  /*1250*/  ISETP.GE.OR P0, PT, R23, UR4, !P0 ;  /* 0x0000000417007c0c */ /* 0x002fda000c706670 */
[----:B------:R-:W-:Y:S05]  /*1260*/  @P0 EXIT ;  /* 0x000000000000094d */ /* 0x000fea0003800000 */
[----:B------:R-:W0:Y:S01]  /*1270*/  F2I.TRUNC.NTZ R12, R14 ;  /* 0x0000000e000c7305 */ /* 0x000e22000020f100 */
[----:B------:R-:W1:Y:S01]  /*1280*/  LDCU UR4, c[0x0][0x390] ;  /* 0x00007200ff0477ac */ /* 0x000e620008000800 */
[----:B0-----:R-:W-:-:S04]  /*1290*/  ISETP.GE.AND P0, PT, R12, RZ, PT ;  /* 0x000000ff0c00720c */ /* 0x001fc80003f06270 */
[----:B-1----:R-:W-:-:S13]  /*12a0*/  ISETP.GE.OR P0, PT, R12, UR4, !P0 ;  /* 0x000000040c007c0c */ /* 0x002fda000c706670 */
[----:B------:R-:W-:Y:S05]  /*12b0*/  @P0 EXIT ;  /* 0x000000000000094d */ /* 0x000fea0003800000 */
[----:B------:R-:W-:Y:S01]  /*12c0*/  ISETP.GE.AND P0, PT, R10, RZ, PT ;  /* 0x000000ff0a00720c */ /* 0x000fe20003f06270 */
[----:B------:R-:W-:-:S12]  /*12d0*/  BSSY B2, `(.L_x_31) ;  /* 0x000017e000027945 */ /* 0x000fd80003800000 */
[----:B------:R-:W-:Y:S05]  /*12e0*/  @!P0 BRA `(.L_x_32) ;  /* 0x0000001400f08947 */ /* 0x000fea0003800000 */
[----:B------:R-:W-:Y:S01]  /*12f0*/  HFMA2 R3, -RZ, RZ, 2.375, 0 ;  /* 0x40c00000ff037431 */ /* 0x000fe200000001ff */
[----:B------:R-:W-:Y:S01]  /*1300*/  LEA R4, R10, 0x1, 0x1 ;  /* 0x000000010a047811 */ /* 0x000fe200078e08ff */
[----:B------:R-:W-:Y:S01]  /*1310*/  IMAD.MOV.U32 R16, RZ, RZ, 0x3e2aaaab ;  /* 0x3e2aaaabff107424 */ /* 0x000fe200078e00ff */
[----:B------:R-:W-:Y:S01]  /*1320*/  BSSY.RECONVERGENT B3, `(.L_x_33) ;  /* 0x000000d000037945 */ /* 0x000fe20003800200 */
[----:B------:R-:W-:Y:S01]  /*1330*/  IMAD.MOV R21, RZ, RZ, -R10 ;  /* 0x000000ffff157224 */ /* 0x000fe200078e0a0a */
[----:B------:R-:W-:-:S04]  /*1340*/  I2FP.F32.U32 R4, R4 ;  /* 0x0000000400047245 */ /* 0x000fc80000201000 */
[----:B------:R-:W0:Y:S01]  /*1350*/  FCHK P0, R4, 6 ;  /* 0x40c0000004007902 */ /* 0x000e220000000000 */
[----:B------:R-:W-:-:S04]  /*1360*/  FFMA R3, R16, -R3, 1 ;  /* 0x3f80000010037423 */ /* 0x000fc80000000803 */
[----:B------:R-:W-:-:S04]  /*1370*/  FFMA R3, R3, R16, 0.16666667163372039795 ;  /* 0x3e2aaaab03037423 */ /* 0x000fc80000000010 */
[----:B------:R-:W-:-:S04]  /*1380*/  FFMA R16, R4, R3, RZ ;  /* 0x0000000304107223 */ /* 0x000fc800000000ff */
[----:B------:R-:W-:-:S04]  /*1390*/  FFMA R18, R16, -6, R4 ;  /* 0xc0c0000010127823 */ /* 0x000fc80000000004 */
[----:B------:R-:W-:Y:S01]  /*13a0*/  FFMA R3, R3, R18, R16 ;  /* 0x0000001203037223 */ /* 0x000fe20000000010 */
[----:B0-----:R-:W-:Y:S06]  /*13b0*/  @!P0 BRA `(.L_x_34) ;  /* 0x00000000000c8947 */ /* 0x001fec0003800000 */
[----:B------:R-:W-:Y:S02]  /*13c0*/  MOV R3, 0x40c00000 ;  /* 0x40c0000000037802 */ /* 0x000fe40000000f00 */
[----:B------:R-:W-:-:S07]  /*13d0*/  MOV R18, 0x13f0 ;  /* 0x000013f000127802 */ /* 0x000fce0000000f00 */
[----:B----4-:R-:W-:Y:S05]  /*13e0*/  CALL.REL.NOINC `($__internal_1_$__cuda_sm3x_div_rn_noftz_f32_slowpath) ;  /* 0x00000024009c7944 */ /* 0x010fea0003c00000 */
.L_x_34:
[----:B------:R-:W-:Y:S05]  /*13f0*/  BSYNC.RECONVERGENT B3 ;  /* 0x0000000000037941 */ /* 0x000fea0003800200 */
.L_x_33:
[----:B------:R-:W0:Y:S01]  /*1400*/  LDCU.64 UR4, c[0x0][0x390] ;  /* 0x00007200ff0477ac */ /* 0x000e220008000a00 */
[----:B------:R-:W-:Y:S01]  /*1410*/  IADD3 R20, PT, PT, -R10, 0x1, RZ ;  /* 0x000000010a147810 */ /* 0x000fe20007ffe1ff */
[----:B----4-:R-:W-:Y:S01]  /*1420*/  VIADD R4, R6, 0xffffffff ;  /* 0xffffffff06047836 */ /* 0x010fe20000000000 */
[----:B------:R-:W-:-:S03]  /*1430*/  IADD3 R16, PT, PT, -R10, R23, RZ ;  /* 0x000000170a107210 */ /* 0x000fc60007ffe1ff */
[----:B------:R-:W-:-:S05]  /*1440*/  IMAD.IADD R18, R23, 0x1, R20 ;  /* 0x0000000117127824 */ /* 0x000fca00078e0214 */
[----:B------:R-:W-:Y:S01]  /*1450*/  IADD3 R24, PT, PT, R18, 0x1, RZ ;  /* 0x0000000112187810 */ /* 0x000fe20007ffe0ff */
[----:B0-----:R-:W-:Y:S02]  /*1460*/  UIMAD UR4, UR4, UR5, URZ ;  /* 0x00000005040472a4 */ /* 0x001fe4000f8e02ff */
[----:B------:R-:W-:Y:S02]  /*1470*/  ISETP.GE.AND P0, PT, R16, UR5, PT ;  /* 0x0000000510007c0c */ /* 0x000fe4000bf06270 */
[----:B------:R-:W-:Y:S02]  /*1480*/  ISETP.GE.AND P2, PT, R24, UR5, PT ;  /* 0x0000000518007c0c */ /* 0x000fe4000bf46270 */
[----:B------:R-:W-:Y:S01]  /*1490*/  ISETP.LT.OR P0, PT, R16, RZ, P0 ;  /* 0x000000ff1000720c */ /* 0x000fe20000701670 */
[----:B------:R-:W-:Y:S01]  /*14a0*/  IMAD R19, R4, UR4, RZ ;  /* 0x0000000404137c24 */ /* 0x000fe2000f8e02ff */
[----:B------:R-:W-:Y:S01]  /*14b0*/  ISETP.GE.AND P1, PT, R18, UR5, PT ;  /* 0x0000000512007c0c */ /* 0x000fe2000bf26270 */
[----:B------:R-:W-:Y:S01]  /*14c0*/  FADD R4, R3, R3 ;  /* 0x0000000303047221 */ /* 0x000fe20000000000 */
[----:B------:R-:W-:-:S02]  /*14d0*/  ISETP.LT.OR P2, PT, R24, RZ, P2 ;  /* 0x000000ff1800720c */ /* 0x000fc40001741670 */
[----:B------:R-:W-:Y:S01]  /*14e0*/  IADD3 R16, P3, PT, R22, R19, RZ ;  /* 0x0000001316107210 */ /* 0x000fe20007f7e0ff */
[----:B------:R-:W-:Y:S01]  /*14f0*/  FMUL R29, R4, R3 ;  /* 0x00000003041d7220 */ /* 0x000fe20000400000 */
[----:B------:R-:W-:Y:S02]  /*1500*/  SHF.R.S32.HI R19, RZ, 0x1f, R19 ;  /* 0x0000001fff137819 */ /* 0x000fe40000011413 */
[----:B------:R-:W-:Y:S02]  /*1510*/  ISETP.LT.OR P1, PT, R18, RZ, P1 ;  /* 0x000000ff1200720c */ /* 0x000fe40000f21670 */
[----:B------:R-:W-:Y:S02]  /*1520*/  LEA.HI.X.SX32 R22, R22, R19, 0x1, P3 ;  /* 0x0000001316167211 */ /* 0x000fe400018f0eff */
[----:B------:R-:W-:-:S09]  /*1530*/  IADD3 R24, PT, PT, -R10, 0x3, RZ ;  /* 0x000000030a187810 */ /* 0x000fd20007ffe1ff */
.L_x_66:
[----:B------:R-:W-:Y:S05]  /*1540*/  YIELD ;  /* 0x0000000000007946 */ /* 0x000fea0003800000 */
[----:B0-----:R-:W0:Y:S01]  /*1550*/  LDCU UR4, c[0x0][0x390] ;  /* 0x00007200ff0477ac */ /* 0x001e220008000800 */
[----:B-1----:R-:W-:Y:S01]  /*1560*/  IMAD.IADD R3, R12, 0x1, R21 ;  /* 0x000000010c037824 */ /* 0x002fe200078e0215 */
[----:B------:R-:W-:Y:S04]  /*1570*/  BSSY B3, `(.L_x_35) ;  /* 0x0000150000037945 */ /* 0x000fe80003800000 */
[----:B0-----:R-:W-:-:S04]  /*1580*/  ISETP.GE.AND P3, PT, R3, UR4, PT ;  /* 0x0000000403007c0c */ /* 0x001fc8000bf66270 */
[----:B------:R-:W-:-:S13]  /*1590*/  ISETP.LT.OR P3, PT, R3, RZ, P3 ;  /* 0x000000ff0300720c */ /* 0x000fda0001f61670 */
[----:B--2345:R-:W-:Y:S05]  /*15a0*/  @P3 BRA `(.L_x_36) ;  /* 0x0000001400303947 */ /* 0x03cfea0003800000 */
[----:B------:R-:W0:Y:S01]  /*15b0*/  LDCU UR4, c[0x0][0x394] ;  /* 0x00007280ff0477ac */ /* 0x000e220008000800 */
[----:B------:R-:W-:Y:S01]  /*15c0*/  BSSY.RECONVERGENT B4, `(.L_x_37) ;  /* 0x000002c000047945 */ /* 0x000fe20003800200 */
[----:B------:R-:W-:Y:S02]  /*15d0*/  IMAD R27, R21, R21, RZ ;  /* 0x00000015151b7224 */ /* 0x000fe400078e02ff */
[----:B0-----:R-:W-:-:S05]  /*15e0*/  IMAD R3, R3, UR4, RZ ;  /* 0x0000000403037c24 */ /* 0x001fca000f8e02ff */
[----:B------:R-:W-:-:S04]  /*15f0*/  IADD3 R25, P3, PT, R3, R16, RZ ;  /* 0x0000001003197210 */ /* 0x000fc80007f7e0ff */
[----:B------:R-:W-:Y:S01]  /*1600*/  LEA.HI.X.SX32 R26, R3, R22, 0x1, P3 ;  /* 0x00000016031a7211 */ /* 0x000fe200018f0eff */
[----:B------:R-:W-:Y:S08]  /*1610*/  @P0 BRA `(.L_x_38) ;  /* 0x0000000000980947 */ /* 0x000ff00003800000 */
[----:B------:R-:W0:Y:S01]  /*1620*/  MUFU.RCP R18, R29 ;  /* 0x0000001d00127308 */ /* 0x000e220000001000 */
[----:B------:R-:W-:Y:S01]  /*1630*/  IMAD R3, R10, R10, R27 ;  /* 0x0000000a0a037224 */ /* 0x000fe200078e021b */
[----:B------:R-:W-:Y:S04]  /*1640*/  BSSY.RECONVERGENT B5, `(.L_x_39) ;  /* 0x000000d000057945 */ /* 0x000fe80003800200 */
[----:B------:R-:W-:-:S04]  /*1650*/  IADD3 R4, PT, PT, -R3, RZ, RZ ;  /* 0x000000ff03047210 */ /* 0x000fc80007ffe1ff */
[----:B------:R-:W-:-:S04]  /*1660*/  I2FP.F32.S32 R4, R4 ;  /* 0x0000000400047245 */ /* 0x000fc80000201400 */
[----:B------:R-:W1:Y:S01]  /*1670*/  FCHK P3, R4, R29 ;  /* 0x0000001d04007302 */ /* 0x000e620000060000 */
[----:B0-----:R-:W-:-:S04]  /*1680*/  FFMA R3, -R29, R18, 1 ;  /* 0x3f8000001d037423 */ /* 0x001fc80000000112 */
[----:B------:R-:W-:-:S04]  /*1690*/  FFMA R3, R18, R3, R18 ;  /* 0x0000000312037223 */ /* 0x000fc80000000012 */
[----:B------:R-:W-:-:S04]  /*16a0*/  FFMA R18, R4, R3, RZ ;  /* 0x0000000304127223 */ /* 0x000fc800000000ff */
[----:B------:R-:W-:-:S04]  /*16b0*/  FFMA R19, -R29, R18, R4 ;  /* 0x000000121d137223 */ /* 0x000fc80000000104 */
[----:B------:R-:W-:Y:S01]  /*16c0*/  FFMA R3, R3, R19, R18 ;  /* 0x0000001303037223 */ /* 0x000fe20000000012 */
[----:B-1----:R-:W-:Y:S06]  /*16d0*/  @!P3 BRA `(.L_x_40) ;  /* 0x00000000000cb947 */ /* 0x002fec0003800000 */
[----:B------:R-:W-:Y:S01]  /*16e0*/  IMAD.MOV.U32 R3, RZ, RZ, R29 ;  /* 0x000000ffff037224 */ /* 0x000fe200078e001d */
[----:B------:R-:W-:-:S07]  /*16f0*/  MOV R18, 0x1710 ;  /* 0x0000171000127802 */ /* 0x000fce0000000f00 */
[----:B------:R-:W-:Y:S05]  /*1700*/  CALL.REL.NOINC `($__internal_1_$__cuda_sm3x_div_rn_noftz_f32_slowpath) ;  /* 0x0000002000d47944 */ /* 0x000fea0003c00000 */
.L_x_40:
[----:B------:R-:W-:Y:S05]  /*1710*/  BSYNC.RECONVERGENT B5 ;  /* 0x0000000000057941 */ /* 0x000fea0003800200 */
.L_x_39:
[----:B------:R-:W-:Y:S01]  /*1720*/  MOV R4, 0x3bbb989d ;  /* 0x3bbb989d00047802 */ /* 0x000fe20000000f00 */
[----:B------:R-:W-:Y:S01]  /*1730*/  IMAD.MOV.U32 R19, RZ, RZ, 0x437c0000 ;  /* 0x437c0000ff137424 */ /* 0x000fe200078e00ff */
[----:B------:R-:W0:Y:S03]  /*1740*/  LDCU.64 UR4, c[0x0][0x3c0] ;  /* 0x00007800ff0477ac */ /* 0x000e260008000a00 */
[----:B------:R-:W-:-:S04]  /*1750*/  FFMA.SAT R4, R3, R4, 0.5 ;  /* 0x3f00000003047423 */ /* 0x000fc80000002004 */
[----:B------:R-:W-:-:S04]  /*1760*/  FFMA.RM R4, R4, R19, 12582913 ;  /* 0x4b40000104047423 */ /* 0x000fc80000004013 */
[C---:B------:R-:W-:Y:S01]  /*1770*/  FADD R18, R4.reuse, -12583039 ;  /* 0xcb40007f04127421 */ /* 0x040fe20000000000 */
[----:B------:R-:W-:-:S03]  /*1780*/  IMAD.SHL.U32 R4, R4, 0x800000, RZ ;  /* 0x0080000004047824 */ /* 0x000fc600078e00ff */
[----:B------:R-:W-:-:S04]  /*1790*/  FFMA R18, R3, 1.4426950216293334961, -R18 ;  /* 0x3fb8aa3b03127823 */ /* 0x000fc80000000812 */
[----:B------:R-:W-:Y:S01]  /*17a0*/  FFMA R3, R3, 1.925963033500011079e-08, R18 ;  /* 0x32a5706003037823 */ /* 0x000fe20000000012 */
[----:B------:R-:W-:-:S04]  /*17b0*/  IADD3 R18, PT, PT, -R10, R23, RZ ;  /* 0x000000170a127210 */ /* 0x000fc80007ffe1ff */
[----:B------:R-:W-:Y:S01]  /*17c0*/  IADD3 R19, P3, PT, R18, R25, RZ ;  /* 0x0000001912137210 */ /* 0x000fe20007f7e0ff */
[----:B------:R-:W1:Y:S03]  /*17d0*/  MUFU.EX2 R3, R3 ;  /* 0x0000000300037308 */ /* 0x000e660000000800 */
[----:B------:R-:W-:Y:S02]  /*17e0*/  IADD3.X R28, PT, PT, RZ, R26, RZ, P3, !PT ;  /* 0x0000001aff1c7210 */ /* 0x000fe40001ffe4ff */
[----:B0-----:R-:W-:-:S04]  /*17f0*/  LEA R18, P4, R19, UR4, 0x2 ;  /* 0x0000000413127c11 */ /* 0x001fc8000f8810ff */
[----:B------:R-:W-:Y:S01]  /*1800*/  LEA.HI.X R19, R19, UR5, R28, 0x2, P4 ;  /* 0x0000000513137c11 */ /* 0x000fe2000a0f141c */
[----:B-1----:R-:W-:-:S05]  /*1810*/  FMUL R4, R4, R3 ;  /* 0x0000000304047220 */ /* 0x002fca0000400000 */
[----:B------:R-:W-:-:S04]  /*1820*/  FSETP.GEU.AND P3, PT, R4, 1.0000000116860974231e-07, PT ;  /* 0x33d6bf950400780b */ /* 0x000fc80003f6e000 */
[----:B------:R-:W-:-:S05]  /*1830*/  FSEL R31, R4, RZ, P3 ;  /* 0x000000ff041f7208 */ /* 0x000fca0001800000 */
[----:B------:R-:W2:Y:S02]  /*1840*/  ATOMG.E.EXCH.STRONG.GPU PT, R3, desc[UR6][R18.64], R31 ;  /* 0x8000001f120379a8 */ /* 0x000ea4000c1ef106 */
[----:B--2---:R-:W-:-:S13]  /*1850*/  FSETP.GEU.AND P3, PT, R31, R3, PT ;  /* 0x000000031f00720b */ /* 0x004fda0003f6e000 */
[----:B------:R-:W-:Y:S05]  /*1860*/  @P3 BRA `(.L_x_38) ;  /* 0x0000000000043947 */ /* 0x000fea0003800000 */
[----:B------:R0:W5:Y:S02]  /*1870*/  ATOMG.E.EXCH.STRONG.GPU PT, RZ, desc[UR6][R18.64], R3 ;  /* 0x8000000312ff79a8 */ /* 0x000164000c1ef106 */
.L_x_38:
[----:B------:R-:W-:Y:S05]  /*1880*/  BSYNC.RECONVERGENT B4 ;  /* 0x0000000000047941 */ /* 0x000fea0003800200 */
.L_x_37:
[----:B0-----:R-:W-:Y:S01]  /*1890*/  LOP3.LUT R3, R10, 0x1, RZ, 0xc0, !PT ;  /* 0x000000010a037812 */ /* 0x001fe200078ec0ff */
[----:B------:R-:W-:Y:S01]  /*18a0*/  BSSY.RECONVERGENT B4, `(.L_x_41) ;  /* 0x000005a000047945 */ /* 0x000fe20003800200 */
[----:B------:R-:W-:Y:S02]  /*18b0*/  IMAD.MOV.U32 R4, RZ, RZ, R20 ;  /* 0x000000ffff047224 */ /* 0x000fe400078e0014 */
[----:B------:R-:W-:-:S13]  /*18c0*/  ISETP.NE.U32.AND P3, PT, R3, 0x1, PT ;  /* 0x000000010300780c */ /* 0x000fda0003f65070 */
[----:B------:R-:W-:Y:S05]  /*18d0*/  @P3 BRA `(.L_x_42) ;  /* 0x0000000400583947 */ /* 0x000fea0003800000 */
[----:B------:R-:W-:Y:S04]  /*18e0*/  BSSY.RECONVERGENT B5, `(.L_x_43) ;  /* 0x0000029000057945 */ /* 0x000fe80003800200 */
[----:B------:R-:W-:Y:S05]  /*18f0*/  @P1 BRA `(.L_x_44) ;  /* 0x00000000009c1947 */ /* 0x000fea0003800000 */
[----:B------:R-:W0:Y:S01]  /*1900*/  MUFU.RCP R4, R29 ;  /* 0x0000001d00047308 */ /* 0x000e220000001000 */
[----:B------:R-:W-:Y:S01]  /*1910*/  IADD3 R3, PT, PT, R10, -0x1, RZ ;  /* 0xffffffff0a037810 */ /* 0x000fe20007ffe0ff */
[----:B------:R-:W-:Y:S04]  /*1920*/  BSSY.RECONVERGENT B6, `(.L_x_45) ;  /* 0x000000e000067945 */ /* 0x000fe80003800200 */
[----:B------:R-:W-:-:S05]  /*1930*/  IMAD R3, R20, R3, -R27 ;  /* 0x0000000314037224 */ /* 0x000fca00078e0a1b */
        /* <DEDUP_REMOVED lines=9> */
[----:B------:R-:W-:Y:S02]  /*19d0*/  MOV R3, R29 ;  /* 0x0000001d00037202 */ /* 0x000fe40000000f00 */
[----:B------:R-:W-:-:S07]  /*19e0*/  MOV R18, 0x1a00 ;  /* 0x00001a0000127802 */ /* 0x000fce0000000f00 */
[----:B-----5:R-:W-:Y:S05]  /*19f0*/  CALL.REL.NOINC `($__internal_1_$__cuda_sm3x_div_rn_noftz_f32_slowpath) ;  /* 0x0000002000187944 */ /* 0x020fea0003c00000 */
.L_x_46:
[----:B------:R-:W-:Y:S05]  /*1a00*/  BSYNC.RECONVERGENT B6 ;  /* 0x0000000000067941 */ /* 0x000fea0003800200 */
.L_x_45:
[----:B------:R-:W-:Y:S02]  /*1a10*/  HFMA2 R19, -RZ, RZ, 3.7421875, 0 ;  /* 0x437c0000ff137431 */ /* 0x000fe400000001ff */
[----:B------:R-:W-:Y:S01]  /*1a20*/  IMAD.MOV.U32 R4, RZ, RZ, 0x3bbb989d ;  /* 0x3bbb989dff047424 */ /* 0x000fe200078e00ff */
[----:B------:R-:W0:Y:S03]  /*1a30*/  LDCU.64 UR4, c[0x0][0x3c0] ;  /* 0x00007800ff0477ac */ /* 0x000e260008000a00 */
[----:B------:R-:W-:-:S04]  /*1a40*/  FFMA.SAT R4, R3, R4, 0.5 ;  /* 0x3f00000003047423 */ /* 0x000fc80000002004 */
[----:B------:R-:W-:-:S04]  /*1a50*/  FFMA.RM R4, R4, R19, 12582913 ;  /* 0x4b40000104047423 */ /* 0x000fc80000004013 */
[C---:B------:R-:W-:Y:S01]  /*1a60*/  FADD R18, R4.reuse, -12583039 ;  /* 0xcb40007f04127421 */ /* 0x040fe20000000000 */
[----:B------:R-:W-:-:S03]  /*1a70*/  SHF.L.U32 R4, R4, 0x17, RZ ;  /* 0x0000001704047819 */ /* 0x000fc600000006ff */
[----:B------:R-:W-:-:S04]  /*1a80*/  FFMA R18, R3, 1.4426950216293334961, -R18 ;  /* 0x3fb8aa3b03127823 */ /* 0x000fc80000000812 */
[----:B------:R-:W-:Y:S01]  /*1a90*/  FFMA R3, R3, 1.925963033500011079e-08, R18 ;  /* 0x32a5706003037823 */ /* 0x000fe20000000012 */
[----:B------:R-:W-:-:S05]  /*1aa0*/  IMAD.IADD R18, R23, 0x1, R20 ;  /* 0x0000000117127824 */ /* 0x000fca00078e0214 */
[----:B------:R-:W1:Y:S01]  /*1ab0*/  MUFU.EX2 R3, R3 ;  /* 0x0000000300037308 */ /* 0x000e620000000800 */
[----:B------:R-:W-:-:S04]  /*1ac0*/  IADD3 R19, P3, PT, R18, R25, RZ ;  /* 0x0000001912137210 */ /* 0x000fc80007f7e0ff */
[----:B0-----:R-:W-:Y:S01]  /*1ad0*/  LEA R18, P4, R19, UR4, 0x2 ;  /* 0x0000000413127c11 */ /* 0x001fe2000f8810ff */
[----:B------:R-:W-:-:S05]  /*1ae0*/  IMAD.X R28, RZ, RZ, R26, P3 ;  /* 0x000000ffff1c7224 */ /* 0x000fca00018e061a */
        /* <DEDUP_REMOVED lines=8> */
.L_x_44:
[----:B------:R-:W-:Y:S05]  /*1b70*/  BSYNC.RECONVERGENT B5 ;  /* 0x0000000000057941 */ /* 0x000fea0003800200 */
.L_x_43:
[----:B------:R-:W-:Y:S01]  /*1b80*/  MOV R4, R24 ;  /* 0x0000001800047202 */ /* 0x000fe20000000f00 */
[----:B------:R-:W-:Y:S06]  /*1b90*/  @P2 BRA `(.L_x_42) ;  /* 0x0000000000a82947 */ /* 0x000fec0003800000 */
[----:B------:R-:W1:Y:S01]  /*1ba0*/  MUFU.RCP R28, R29 ;  /* 0x0000001d001c7308 */ /* 0x000e620000001000 */
[C---:B0-----:R-:W-:Y:S01]  /*1bb0*/  IADD3 R3, PT, PT, -R10.reuse, 0x2, RZ ;  /* 0x000000020a037810 */ /* 0x041fe20007ffe1ff */
[----:B------:R-:W-:Y:S01]  /*1bc0*/  VIADD R4, R10, 0xfffffffe ;  /* 0xfffffffe0a047836 */ /* 0x000fe20000000000 */
[----:B------:R-:W-:Y:S03]  /*1bd0*/  BSSY.RECONVERGENT B5, `(.L_x_47) ;  /* 0x000000e000057945 */ /* 0x000fe60003800200 */
[----:B------:R-:W-:-:S05]  /*1be0*/  IMAD R3, R4, R3, -R27 ;  /* 0x0000000304037224 */ /* 0x000fca00078e0a1b */
[----:B------:R-:W-:-:S04]  /*1bf0*/  I2FP.F32.S32 R18, R3 ;  /* 0x0000000300127245 */ /* 0x000fc80000201400 */
[----:B------:R-:W0:Y:S01]  /*1c00*/  FCHK P3, R18, R29 ;  /* 0x0000001d12007302 */ /* 0x000e220000060000 */
[----:B-1----:R-:W-:-:S04]  /*1c10*/  FFMA R19, -R29, R28, 1 ;  /* 0x3f8000001d137423 */ /* 0x002fc8000000011c */
[----:B------:R-:W-:-:S04]  /*1c20*/  FFMA R3, R28, R19, R28 ;  /* 0x000000131c037223 */ /* 0x000fc8000000001c */
[----:B------:R-:W-:-:S04]  /*1c30*/  FFMA R4, R3, R18, RZ ;  /* 0x0000001203047223 */ /* 0x000fc800000000ff */
[----:B------:R-:W-:-:S04]  /*1c40*/  FFMA R19, -R29, R4, R18 ;  /* 0x000000041d137223 */ /* 0x000fc80000000112 */
[----:B------:R-:W-:Y:S01]  /*1c50*/  FFMA R3, R3, R19, R4 ;  /* 0x0000001303037223 */ /* 0x000fe20000000004 */
[----:B0-----:R-:W-:Y:S06]  /*1c60*/  @!P3 BRA `(.L_x_48) ;  /* 0x000000000010b947 */ /* 0x001fec0003800000 */
[----:B------:R-:W-:Y:S01]  /*1c70*/  MOV R4, R18 ;  /* 0x0000001200047202 */ /* 0x000fe20000000f00 */
[----:B------:R-:W-:Y:S01]  /*1c80*/  IMAD.MOV.U32 R3, RZ, RZ, R29 ;  /* 0x000000ffff037224 */ /* 0x000fe200078e001d */
[----:B------:R-:W-:-:S07]  /*1c90*/  MOV R18, 0x1cb0 ;  /* 0x00001cb000127802 */ /* 0x000fce0000000f00 */
[----:B-----5:R-:W-:Y:S05]  /*1ca0*/  CALL.REL.NOINC `($__internal_1_$__cuda_sm3x_div_rn_noftz_f32_slowpath) ;  /* 0x0000001c006c7944 */ /* 0x020fea0003c00000 */
.L_x_48:
[----:B------:R-:W-:Y:S05]  /*1cb0*/  BSYNC.RECONVERGENT B5 ;  /* 0x0000000000057941 */ /* 0x000fea0003800200 */
.L_x_47:
[----:B------:R-:W-:Y:S02]  /*1cc0*/  HFMA2 R4, -RZ, RZ, 0.96630859375, -0.0022525787353515625 ;  /* 0x3bbb989dff047431 */ /* 0x000fe400000001ff */
[----:B------:R-:W-:Y:S01]  /*1cd0*/  IMAD.MOV.U32 R19, RZ, RZ, 0x437c0000 ;  /* 0x437c0000ff137424 */ /* 0x000fe200078e00ff */
[----:B------:R-:W0:Y:S02]  /*1ce0*/  LDCU.64 UR4, c[0x0][0x3c0] ;  /* 0x00007800ff0477ac */ /* 0x000e240008000a00 */
[----:B------:R-:W-:-:S04]  /*1cf0*/  FFMA.SAT R4, R3, R4, 0.5 ;  /* 0x3f00000003047423 */ /* 0x000fc80000002004 */
[----:B------:R-:W-:-:S04]  /*1d00*/  FFMA.RM R4, R4, R19, 12582913 ;  /* 0x4b40000104047423 */ /* 0x000fc80000004013 */
[C---:B------:R-:W-:Y:S01]  /*1d10*/  FADD R18, R4.reuse, -12583039 ;  /* 0xcb40007f04127421 */ /* 0x040fe20000000000 */
[----:B------:R-:W-:-:S03]  /*1d20*/  SHF.L.U32 R4, R4, 0x17, RZ ;  /* 0x0000001704047819 */ /* 0x000fc600000006ff */
[----:B------:R-:W-:-:S04]  /*1d30*/  FFMA R18, R3, 1.4426950216293334961, -R18 ;  /* 0x3fb8aa3b03127823 */ /* 0x000fc80000000812 */
[----:B------:R-:W-:Y:S01]  /*1d40*/  FFMA R3, R3, 1.925963033500011079e-08, R18 ;  /* 0x32a5706003037823 */ /* 0x000fe20000000012 */
[----:B------:R-:W-:-:S04]  /*1d50*/  IADD3 R18, PT, PT, R20, 0x1, R23 ;  /* 0x0000000114127810 */ /* 0x000fc80007ffe017 */
[----:B------:R-:W-:Y:S01]  /*1d60*/  IADD3 R19, P3, PT, R18, R25, RZ ;  /* 0x0000001912137210 */ /* 0x000fe20007f7e0ff */
[----:B------:R-:W1:Y:S03]  /*1d70*/  MUFU.EX2 R3, R3 ;  /* 0x0000000300037308 */ /* 0x000e660000000800 */
[----:B0-----:R-:W-:Y:S01]  /*1d80*/  LEA R18, P4, R19, UR4, 0x2 ;  /* 0x0000000413127c11 */ /* 0x001fe2000f8810ff */
[----:B------:R-:W-:-:S05]  /*1d90*/  IMAD.X R28, RZ, RZ, R26, P3 ;  /* 0x000000ffff1c7224 */ /* 0x000fca00018e061a */
[----:B------:R-:W-:Y:S01]  /*1da0*/  LEA.HI.X R19, R19, UR5, R28, 0x2, P4 ;  /* 0x0000000513137c11 */ /* 0x000fe2000a0f141c */
[----:B-1----:R-:W-:-:S05]  /*1db0*/  FMUL R4, R4, R3 ;  /* 0x0000000304047220 */ /* 0x002fca0000400000 */
[----:B------:R-:W-:-:S04]  /*1dc0*/  FSETP.GEU.AND P3, PT, R4, 1.0000000116860974231e-07, PT ;  /* 0x33d6bf950400780b */ /* 0x000fc80003f6e000 */
[----:B------:R-:W-:-:S05]  /*1dd0*/  FSEL R31, R4, RZ, P3 ;  /* 0x000000ff041f7208 */ /* 0x000fca0001800000 */
[----:B------:R-:W2:Y:S01]  /*1de0*/  ATOMG.E.EXCH.STRONG.GPU PT, R3, desc[UR6][R18.64], R31 ;  /* 0x8000001f120379a8 */ /* 0x000ea2000c1ef106 */
[----:B------:R-:W-:Y:S02]  /*1df0*/  MOV R4, R24 ;  /* 0x0000001800047202 */ /* 0x000fe40000000f00 */
[----:B--2---:R-:W-:-:S13]  /*1e00*/  FSETP.GEU.AND P3, PT, R31, R3, PT ;  /* 0x000000031f00720b */ /* 0x004fda0003f6e000 */
[----:B------:R-:W-:Y:S05]  /*1e10*/  @P3 BRA `(.L_x_42) ;  /* 0x0000000000083947 */ /* 0x000fea0003800000 */
[----:B------:R1:W5:Y:S01]  /*1e20*/  ATOMG.E.EXCH.STRONG.GPU PT, RZ, desc[UR6][R18.64], R3 ;  /* 0x8000000312ff79a8 */ /* 0x000362000c1ef106 */
[----:B------:R-:W-:-:S07]  /*1e30*/  IMAD.MOV.U32 R4, RZ, RZ, R24 ;  /* 0x000000ffff047224 */ /* 0x000fce00078e0018 */
.L_x_42:
[----:B------:R-:W-:Y:S05]  /*1e40*/  BSYNC.RECONVERGENT B4 ;  /* 0x0000000000047941 */ /* 0x000fea0003800200 */
.L_x_41:
[----:B------:R-:W-:-:S13]  /*1e50*/  ISETP.GE.U32.AND P3, PT, R10, 0x2, PT ;  /* 0x000000020a00780c */ /* 0x000fda0003f66070 */
[----:B------:R-:W-:Y:S05]  /*1e60*/  @!P3 BRA `(.L_x_36) ;  /* 0x0000000c0000b947 */ /* 0x000fea0003800000 */
[C---:B------:R-:W-:Y:S01]  /*1e70*/  IADD3 R30, PT, PT, R4.reuse, 0x1, RZ ;  /* 0x00000001041e7810 */ /* 0x040fe20007ffe0ff */
[----:B------:R-:W-:Y:S01]  /*1e80*/  IMAD.IADD R28, R23, 0x1, R4 ;  /* 0x00000001171c7824 */ /* 0x000fe200078e0204 */
[----:B------:R-:W-:-:S07]  /*1e90*/  IADD3 R31, PT, PT, -R4, RZ, RZ ;  /* 0x000000ff041f7210 */ /* 0x000fce0007ffe1ff */
.L_x_65:
[----:B------:R-:W-:Y:S05]  /*1ea0*/  YIELD ;  /* 0x0000000000007946 */ /* 0x000fea0003800000 */
[----:B--2---:R-:W2:Y:S01]  /*1eb0*/  LDCU UR4, c[0x0][0x394] ;  /* 0x00007280ff0477ac */ /* 0x004ea20008000800 */
[----:B------:R-:W-:Y:S01]  /*1ec0*/  BSSY.RECONVERGENT B4, `(.L_x_49) ;  /* 0x000002b000047945 */ /* 0x000fe20003800200 */
[----:B--2---:R-:W-:-:S04]  /*1ed0*/  ISETP.GE.AND P3, PT, R28, UR4, PT ;  /* 0x000000041c007c0c */ /* 0x004fc8000bf66270 */
[----:B------:R-:W-:-:S13]  /*1ee0*/  ISETP.LT.OR P3, PT, R28, RZ, P3 ;  /* 0x000000ff1c00720c */ /* 0x000fda0001f61670 */
[----:B0--34-:R-:W-:Y:S05]  /*1ef0*/  @P3 BRA `(.L_x_50) ;  /* 0x00000000009c3947 */ /* 0x019fea0003800000 */
[----:B------:R-:W-:Y:S01]  /*1f00*/  VIADD R4, R30, 0xffffffff ;  /* 0xffffffff1e047836 */ /* 0x000fe20000000000 */
[----:B------:R-:W2:Y:S01]  /*1f10*/  MUFU.RCP R32, R29 ;  /* 0x0000001d00207308 */ /* 0x000ea20000001000 */
[----:B------:R-:W-:Y:S02]  /*1f20*/  BSSY.RECONVERGENT B5, `(.L_x_51) ;  /* 0x000000f000057945 */ /* 0x000fe40003800200 */
[----:B------:R-:W-:-:S05]  /*1f30*/  IMAD R4, R4, R4, R27 ;  /* 0x0000000404047224 */ /* 0x000fca00078e021b */
[----:B------:R-:W-:-:S04]  /*1f40*/  IADD3 R4, PT, PT, -R4, RZ, RZ ;  /* 0x000000ff04047210 */ /* 0x000fc80007ffe1ff */
[----:B01----:R-:W-:-:S04]  /*1f50*/  I2FP.F32.S32 R18, R4 ;  /* 0x0000000400127245 */ /* 0x003fc80000201400 */
[----:B------:R-:W0:Y:S01]  /*1f60*/  FCHK P3, R18, R29 ;  /* 0x0000001d12007302 */ /* 0x000e220000060000 */
[----:B--2---:R-:W-:-:S04]  /*1f70*/  FFMA R3, -R29, R32, 1 ;  /* 0x3f8000001d037423 */ /* 0x004fc80000000120 */
[----:B------:R-:W-:-:S04]  /*1f80*/  FFMA R3, R32, R3, R32 ;  /* 0x0000000320037223 */ /* 0x000fc80000000020 */
[----:B------:R-:W-:-:S04]  /*1f90*/  FFMA R4, R3, R18, RZ ;  /* 0x0000001203047223 */ /* 0x000fc800000000ff */
[----:B------:R-:W-:-:S04]  /*1fa0*/  FFMA R19, -R29, R4, R18 ;  /* 0x000000041d137223 */ /* 0x000fc80000000112 */
[----:B------:R-:W-:Y:S01]  /*1fb0*/  FFMA R3, R3, R19, R4 ;  /* 0x0000001303037223 */ /* 0x000fe20000000004 */
[----:B0-----:R-:W-:Y:S06]  /*1fc0*/  @!P3 BRA `(.L_x_52) ;  /* 0x000000000010b947 */ /* 0x001fec0003800000 */
[----:B------:R-:W-:Y:S01]  /*1fd0*/  IMAD.MOV.U32 R4, RZ, RZ, R18 ;  /* 0x000000ffff047224 */ /* 0x000fe200078e0012 */
[----:B------:R-:W-:Y:S02]  /*1fe0*/  MOV R3, R29 ;  /* 0x0000001d00037202 */ /* 0x000fe40000000f00 */
[----:B------:R-:W-:-:S07]  /*1ff0*/  MOV R18, 0x2010 ;  /* 0x0000201000127802 */ /* 0x000fce0000000f00 */
[----:B-----5:R-:W-:Y:S05]  /*2000*/  CALL.REL.NOINC `($__internal_1_$__cuda_sm3x_div_rn_noftz_f32_slowpath) ;  /* 0x0000001800947944 */ /* 0x020fea0003c00000 */
.L_x_52:
[----:B------:R-:W-:Y:S05]  /*2010*/  BSYNC.RECONVERGENT B5 ;  /* 0x0000000000057941 */ /* 0x000fea0003800200 */
.L_x_51:
[----:B------:R-:W-:Y:S02]  /*2020*/  HFMA2 R19, -RZ, RZ, 3.7421875, 0 ;  /* 0x437c0000ff137431 */ /* 0x000fe400000001ff */
[----:B------:R-:W-:Y:S01]  /*2030*/  IMAD.MOV.U32 R4, RZ, RZ, 0x3bbb989d ;  /* 0x3bbb989dff047424 */ /* 0x000fe200078e00ff */
[----:B------:R-:W0:Y:S03]  /*2040*/  LDCU.64 UR4, c[0x0][0x3c0] ;  /* 0x00007800ff0477ac */ /* 0x000e260008000a00 */
[----:B------:R-:W-:-:S04]  /*2050*/  FFMA.SAT R4, R3, R4, 0.5 ;  /* 0x3f00000003047423 */ /* 0x000fc80000002004 */
[----:B------:R-:W-:Y:S01]  /*2060*/  FFMA.RM R4, R4, R19, 12582913 ;  /* 0x4b40000104047423 */ /* 0x000fe20000004013 */
[----:B------:R-:W-:-:S03]  /*2070*/  IADD3 R19, P3, PT, R28, R25, RZ ;  /* 0x000000191c137210 */ /* 0x000fc60007f7e0ff */
[C---:B------:R-:W-:Y:S01]  /*2080*/  FADD R18, R4.reuse, -12583039 ;  /* 0xcb40007f04127421 */ /* 0x040fe20000000000 */
[----:B------:R-:W-:Y:S01]  /*2090*/  IMAD.SHL.U32 R4, R4, 0x800000, RZ ;  /* 0x0080000004047824 */ /* 0x000fe200078e00ff */
[----:B------:R-:W-:Y:S02]  /*20a0*/  IADD3.X R32, PT, PT, RZ, R26, RZ, P3, !PT ;  /* 0x0000001aff207210 */ /* 0x000fe40001ffe4ff */
[----:B------:R-:W-:-:S04]  /*20b0*/  FFMA R18, R3, 1.4426950216293334961, -R18 ;  /* 0x3fb8aa3b03127823 */ /* 0x000fc80000000812 */
[----:B------:R-:W-:Y:S01]  /*20c0*/  FFMA R3, R3, 1.925963033500011079e-08, R18 ;  /* 0x32a5706003037823 */ /* 0x000fe20000000012 */
[----:B0-----:R-:W-:-:S04]  /*20d0*/  LEA R18, P4, R19, UR4, 0x2 ;  /* 0x0000000413127c11 */ /* 0x001fc8000f8810ff */
[----:B------:R-:W-:Y:S01]  /*20e0*/  LEA.HI.X R19, R19, UR5, R32, 0x2, P4 ;  /* 0x0000000513137c11 */ /* 0x000fe2000a0f1420 */
[----:B------:R-:W0:Y:S02]  /*20f0*/  MUFU.EX2 R3, R3 ;  /* 0x0000000300037308 */ /* 0x000e240000000800 */
[----:B0-----:R-:W-:-:S05]  /*2100*/  FMUL R4, R4, R3 ;  /* 0x0000000304047220 */ /* 0x001fca0000400000 */
[----:B------:R-:W-:-:S04]  /*2110*/  FSETP.GEU.AND P3, PT, R4, 1.0000000116860974231e-07, PT ;  /* 0x33d6bf950400780b */ /* 0x000fc80003f6e000 */
[----:B------:R-:W-:-:S05]  /*2120*/  FSEL R33, R4, RZ, P3 ;  /* 0x000000ff04217208 */ /* 0x000fca0001800000 */
[----:B------:R-:W2:Y:S02]  /*2130*/  ATOMG.E.EXCH.STRONG.GPU PT, R4, desc[UR6][R18.64], R33 ;  /* 0x80000021120479a8 */ /* 0x000ea4000c1ef106 */
[----:B--2---:R-:W-:-:S13]  /*2140*/  FSETP.GEU.AND P3, PT, R33, R4, PT ;  /* 0x000000042100720b */ /* 0x004fda0003f6e000 */
[----:B------:R-:W-:Y:S05]  /*2150*/  @P3 BRA `(.L_x_50) ;  /* 0x0000000000043947 */ /* 0x000fea0003800000 */
[----:B------:R2:W5:Y:S02]  /*2160*/  ATOMG.E.EXCH.STRONG.GPU PT, RZ, desc[UR6][R18.64], R4 ;  /* 0x8000000412ff79a8 */ /* 0x000564000c1ef106 */
.L_x_50:
[----:B------:R-:W-:Y:S05]  /*2170*/  BSYNC.RECONVERGENT B4 ;  /* 0x0000000000047941 */ /* 0x000fea0003800200 */
.L_x_49:
[----:B------:R-:W3:Y:S01]  /*2180*/  LDCU UR4, c[0x0][0x394] ;  /* 0x00007280ff0477ac */ /* 0x000ee20008000800 */
[----:B------:R-:W-:Y:S01]  /*2190*/  VIADD R32, R28, 0x1 ;  /* 0x000000011c207836 */ /* 0x000fe20000000000 */
[----:B------:R-:W-:Y:S04]  /*21a0*/  BSSY.RECONVERGENT B4, `(.L_x_53) ;  /* 0x000002a000047945 */ /* 0x000fe80003800200 */
[----:B---3--:R-:W-:-:S04]  /*21b0*/  ISETP.GE.AND P3, PT, R32, UR4, PT ;  /* 0x0000000420007c0c */ /* 0x008fc8000bf66270 */
[----:B------:R-:W-:-:S13]  /*21c0*/  ISETP.LT.OR P3, PT, R32, RZ, P3 ;  /* 0x000000ff2000720c */ /* 0x000fda0001f61670 */
[----:B------:R-:W-:Y:S05]  /*21d0*/  @P3 BRA `(.L_x_54) ;  /* 0x0000000000983947 */ /* 0x000fea0003800000 */
[----:B--2---:R-:W2:Y:S01]  /*21e0*/  MUFU.RCP R4, R29 ;  /* 0x0000001d00047308 */ /* 0x004ea20000001000 */
[----:B01----:R-:W-:Y:S01]  /*21f0*/  IADD3 R3, PT, PT, R31, -0x1, RZ ;  /* 0xffffffff1f037810 */ /* 0x003fe20007ffe0ff */
[----:B------:R-:W-:Y:S04]  /*2200*/  BSSY.RECONVERGENT B5, `(.L_x_55) ;  /* 0x000000e000057945 */ /* 0x000fe80003800200 */
[----:B------:R-:W-:-:S05]  /*2210*/  IMAD R3, R3, R30, -R27 ;  /* 0x0000001e03037224 */ /* 0x000fca00078e0a1b */
[----:B------:R-:W-:-:S04]  /*2220*/  I2FP.F32.S32 R18, R3 ;  /* 0x0000000300127245 */ /* 0x000fc80000201400 */
        /* <DEDUP_REMOVED lines=11> */
.L_x_56:
[----:B------:R-:W-:Y:S05]  /*22e0*/  BSYNC.RECONVERGENT B5 ;  /* 0x0000000000057941 */ /* 0x000fea0003800200 */
.L_x_55:
[----:B------:R-:W-:Y:S02]  /*22f0*/  HFMA2 R19, -RZ, RZ, 3.7421875, 0 ;  /* 0x437c0000ff137431 */ /* 0x000fe400000001ff */
[----:B------:R-:W-:Y:S01]  /*2300*/  IMAD.MOV.U32 R4, RZ, RZ, 0x3bbb989d ;  /* 0x3bbb989dff047424 */ /* 0x000fe200078e00ff */
[----:B------:R-:W0:Y:S01]  /*2310*/  LDCU.64 UR4, c[0x0][0x3c0] ;  /* 0x00007800ff0477ac */ /* 0x000e220008000a00 */
[----:B------:R-:W-:Y:S02]  /*2320*/  IADD3 R32, P3, PT, R32, R25, RZ ;  /* 0x0000001920207210 */ /* 0x000fe40007f7e0ff */
[----:B------:R-:W-:-:S04]  /*2330*/  FFMA.SAT R4, R3, R4, 0.5 ;  /* 0x3f00000003047423 */ /* 0x000fc80000002004 */
[----:B------:R-:W-:Y:S01]  /*2340*/  FFMA.RM R4, R4, R19, 12582913 ;  /* 0x4b40000104047423 */ /* 0x000fe20000004013 */
[----:B------:R-:W-:-:S03]  /*2350*/  IADD3.X R19, PT, PT, RZ, R26, RZ, P3, !PT ;  /* 0x0000001aff137210 */ /* 0x000fc60001ffe4ff */
[C---:B------:R-:W-:Y:S01]  /*2360*/  FADD R18, R4.reuse, -12583039 ;  /* 0xcb40007f04127421 */ /* 0x040fe20000000000 */
[----:B------:R-:W-:-:S03]  /*2370*/  IMAD.SHL.U32 R4, R4, 0x800000, RZ ;  /* 0x0080000004047824 */ /* 0x000fc600078e00ff */
        /* <DEDUP_REMOVED lines=12> */
.L_x_54:
[----:B------:R-:W-:Y:S05]  /*2440*/  BSYNC.RECONVERGENT B4 ;  /* 0x0000000000047941 */ /* 0x000fea0003800200 */
.L_x_53:
[----:B------:R-:W4:Y:S01]  /*2450*/  LDCU UR4, c[0x0][0x394] ;  /* 0x00007280ff0477ac */ /* 0x000f220008000800 */
[----:B------:R-:W-:Y:S01]  /*2460*/  VIADD R32, R28, 0x2 ;  /* 0x000000021c207836 */ /* 0x000fe20000000000 */
[----:B------:R-:W-:Y:S04]  /*2470*/  BSSY.RECONVERGENT B4, `(.L_x_57) ;  /* 0x000002b000047945 */ /* 0x000fe80003800200 */
[----:B----4-:R-:W-:-:S04]  /*2480*/  ISETP.GE.AND P3, PT, R32, UR4, PT ;  /* 0x0000000420007c0c */ /* 0x010fc8000bf66270 */
[----:B------:R-:W-:-:S13]  /*2490*/  ISETP.LT.OR P3, PT, R32, RZ, P3 ;  /* 0x000000ff2000720c */ /* 0x000fda0001f61670 */
[----:B------:R-:W-:Y:S05]  /*24a0*/  @P3 BRA `(.L_x_58) ;  /* 0x00000000009c3947 */ /* 0x000fea0003800000 */
[-C--:B01----:R-:W-:Y:S01]  /*24b0*/  IMAD R3, R30, R30.reuse, R30 ;  /* 0x0000001e1e037224 */ /* 0x083fe200078e021e */
[----:B--23--:R-:W0:Y:S01]  /*24c0*/  MUFU.RCP R4, R29 ;  /* 0x0000001d00047308 */ /* 0x00ce220000001000 */
[----:B------:R-:W-:Y:S03]  /*24d0*/  BSSY.RECONVERGENT B5, `(.L_x_59) ;  /* 0x000000f000057945 */ /* 0x000fe60003800200 */
[----:B------:R-:W-:-:S04]  /*24e0*/  IADD3 R3, PT, PT, R27, R30, R3 ;  /* 0x0000001e1b037210 */ /* 0x000fc80007ffe003 */
[----:B------:R-:W-:-:S04]  /*24f0*/  LOP3.LUT R3, RZ, R3, RZ, 0x33, !PT ;  /* 0x00000003ff037212 */ /* 0x000fc800078e33ff */
        /* <DEDUP_REMOVED lines=8> */
[----:B------:R-:W-:Y:S01]  /*2580*/  MOV R4, R18 ;  /* 0x0000001200047202 */ /* 0x000fe20000000f00 */
[----:B------:R-:W-:Y:S01]  /*2590*/  IMAD.MOV.U32 R3, RZ, RZ, R29 ;  /* 0x000000ffff037224 */ /* 0x000fe200078e001d */
[----:B------:R-:W-:-:S07]  /*25a0*/  MOV R18, 0x25c0 ;  /* 0x000025c000127802 */ /* 0x000fce0000000f00 */
[----:B-----5:R-:W-:Y:S05]  /*25b0*/  CALL.REL.NOINC `($__internal_1_$__cuda_sm3x_div_rn_noftz_f32_slowpath) ;  /* 0x0000001400287944 */ /* 0x020fea0003c00000 */
.L_x_60:
[----:B------:R-:W-:Y:S05]  /*25c0*/  BSYNC.RECONVERGENT B5 ;  /* 0x0000000000057941 */ /* 0x000fea0003800200 */
.L_x_59:
[----:B------:R-:W-:Y:S02]  /*25d0*/  HFMA2 R4, -RZ, RZ, 0.96630859375, -0.0022525787353515625 ;  /* 0x3bbb989dff047431 */ /* 0x000fe400000001ff */
[----:B------:R-:W-:Y:S01]  /*25e0*/  IMAD.MOV.U32 R19, RZ, RZ, 0x437c0000 ;  /* 0x437c0000ff137424 */ /* 0x000fe200078e00ff */
[----:B------:R-:W0:Y:S01]  /*25f0*/  LDCU.64 UR4, c[0x0][0x3c0] ;  /* 0x00007800ff0477ac */ /* 0x000e220008000a00 */
[----:B------:R-:W-:Y:S01]  /*2600*/  IADD3 R32, P3, PT, R32, R25, RZ ;  /* 0x0000001920207210 */ /* 0x000fe20007f7e0ff */
[----:B------:R-:W-:-:S04]  /*2610*/  FFMA.SAT R4, R3, R4, 0.5 ;  /* 0x3f00000003047423 */ /* 0x000fc80000002004 */
[----:B------:R-:W-:Y:S01]  /*2620*/  FFMA.RM R4, R4, R19, 12582913 ;  /* 0x4b40000104047423 */ /* 0x000fe20000004013 */
[----:B------:R-:W-:-:S03]  /*2630*/  IMAD.X R19, RZ, RZ, R26, P3 ;  /* 0x000000ffff137224 */ /* 0x000fc600018e061a */
[C---:B------:R-:W-:Y:S01]  /*2640*/  FADD R18, R4.reuse, -12583039 ;  /* 0xcb40007f04127421 */ /* 0x040fe20000000000 */
[----:B------:R-:W-:-:S03]  /*2650*/  SHF.L.U32 R4, R4, 0x17, RZ ;  /* 0x0000001704047819 */ /* 0x000fc600000006ff */
        /* <DEDUP_REMOVED lines=12> */
.L_x_58:
[----:B------:R-:W-:Y:S05]  /*2720*/  BSYNC.RECONVERGENT B4 ;  /* 0x0000000000047941 */ /* 0x000fea0003800200 */
.L_x_57:
[----:B------:R-:W0:Y:S01]  /*2730*/  LDCU UR4, c[0x0][0x394] ;  /* 0x00007280ff0477ac */ /* 0x000e220008000800 */
[----:B------:R-:W-:Y:S01]  /*2740*/  IADD3 R32, PT, PT, R28, 0x3, RZ ;  /* 0x000000031c207810 */ /* 0x000fe20007ffe0ff */
[----:B------:R-:W-:Y:S03]  /*2750*/  BSSY.RECONVERGENT B4, `(.L_x_61) ;  /* 0x000002b000047945 */ /* 0x000fe60003800200 */
[----:B0-----:R-:W-:-:S04]  /*2760*/  ISETP.GE.AND P3, PT, R32, UR4, PT ;  /* 0x0000000420007c0c */ /* 0x001fc8000bf66270 */
[----:B------:R-:W-:-:S13]  /*2770*/  ISETP.LT.OR P3, PT, R32, RZ, P3 ;  /* 0x000000ff2000720c */ /* 0x000fda0001f61670 */
[----:B------:R-:W-:Y:S05]  /*2780*/  @P3 BRA `(.L_x_62) ;  /* 0x00000000009c3947 */ /* 0x000fea0003800000 */
[----:B--234-:R-:W-:Y:S01]  /*2790*/  VIADD R4, R30, 0x2 ;  /* 0x000000021e047836 */ /* 0x01cfe20000000000 */
[----:B------:R-:W0:Y:S01]  /*27a0*/  MUFU.RCP R34, R29 ;  /* 0x0000001d00227308 */ /* 0x000e220000001000 */
[----:B------:R-:W-:Y:S02]  /*27b0*/  BSSY.RECONVERGENT B5, `(.L_x_63) ;  /* 0x000000f000057945 */ /* 0x000fe40003800200 */
[----:B------:R-:W-:-:S05]  /*27c0*/  IMAD R4, R4, R4, R27 ;  /* 0x0000000404047224 */ /* 0x000fca00078e021b */
[----:B------:R-:W-:-:S04]  /*27d0*/  IADD3 R4, PT, PT, -R4, RZ, RZ ;  /* 0x000000ff04047210 */ /* 0x000fc80007ffe1ff */
[----:B-1----:R-:W-:-:S04]  /*27e0*/  I2FP.F32.S32 R18, R4 ;  /* 0x0000000400127245 */ /* 0x002fc80000201400 */
        /* <DEDUP_REMOVED lines=11> */
.L_x_64:
[----:B------:R-:W-:Y:S05]  /*28a0*/  BSYNC.RECONVERGENT B5 ;  /* 0x0000000000057941 */ /* 0x000fea0003800200 */
.L_x_63:
        /* <DEDUP_REMOVED lines=21> */
.L_x_62:
[----:B------:R-:W-:Y:S05]  /*2a00*/  BSYNC.RECONVERGENT B4 ;  /* 0x0000000000047941 */ /* 0x000fea0003800200 */
.L_x_61:
[C---:B-1----:R-:W-:Y:S01]  /*2a10*/  VIADD R3, R30.reuse, 0x2 ;  /* 0x000000021e037836 */ /* 0x042fe20000000000 */
[----:B------:R-:W-:Y:S01]  /*2a20*/  IADD3 R30, PT, PT, R30, 0x4, RZ ;  /* 0x000000041e1e7810 */ /* 0x000fe20007ffe0ff */
[----:B------:R-:W-:Y:S01]  /*2a30*/  VIADD R31, R31, 0xfffffffc ;  /* 0xfffffffc1f1f7836 */ /* 0x000fe20000000000 */
[----:B------:R-:W-:Y:S02]  /*2a40*/  IADD3 R28, PT, PT, R28, 0x4, RZ ;  /* 0x000000041c1c7810 */ /* 0x000fe40007ffe0ff */
[----:B------:R-:W-:-:S13]  /*2a50*/  ISETP.GE.AND P3, PT, R3, R10, PT ;  /* 0x0000000a0300720c */ /* 0x000fda0003f66270 */
[----:B------:R-:W-:Y:S05]  /*2a60*/  @!P3 BRA `(.L_x_65) ;  /* 0xfffffff4000cb947 */ /* 0x000fea000383ffff */
.L_x_36:
[----:B------:R-:W-:Y:S05]  /*2a70*/  BSYNC B3 ;  /* 0x0000000000037941 */ /* 0x000fea0003800000 */
.L_x_35:
[C---:B------:R-:W-:Y:S01]  /*2a80*/  ISETP.GE.AND P3, PT, R21.reuse, R10, PT ;  /* 0x0000000a1500720c */ /* 0x040fe20003f66270 */
[----:B------:R-:W-:-:S12]  /*2a90*/  VIADD R21, R21, 0x1 ;  /* 0x0000000115157836 */ /* 0x000fd80000000000 */
[----:B------:R-:W-:Y:S05]  /*2aa0*/  @!P3 BRA `(.L_x_66) ;  /* 0xffffffe800a4b947 */ /* 0x000fea000383ffff */
.L_x_32:
[----:B------:R-:W-:Y:S05]  /*2ab0*/  BSYNC B2 ;  /* 0x0000000000027941 */ /* 0x000fea0003800000 */
.L_x_31:
[----:B------:R-:W1:Y:S01]  /*2ac0*/  LDCU.64 UR4, c[0x0][0x3e8] ;  /* 0x00007d00ff0477ac */ /* 0x000e620008000a00 */
[----:B0-234-:R-:W-:Y:S02]  /*2ad0*/  SHF.R.S32.HI R4, RZ, 0x1f, R6 ;  /* 0x0000001fff047819 */ /* 0x01dfe40000011406 */
[----:B-1----:R-:W-:-:S04]  /*2ae0*/  IADD3 R3, P0, PT, R9, R6, RZ ;  /* 0x0000000609037210 */ /* 0x002fc80007f1e0ff */
[----:B------:R-:W-:Y:S02]  /*2af0*/  LEA.HI.X.SX32 R4, R9, R4, 0x1, P0 ;  /* 0x0000000409047211 */ /* 0x000fe400000f0eff */
[----:B------:R-:W-:-:S04]  /*2b00*/  LEA R18, P0, R3, UR4, 0x2 ;  /* 0x0000000403127c11 */ /* 0x000fc8000f8010ff */
[----:B------:R-:W-:Y:S02]  /*2b10*/  LEA.HI.X R19, R3, UR5, R4, 0x2, P0 ;  /* 0x0000000503137c11 */ /* 0x000fe400080f1404 */
[----:B------:R-:W-:Y:S01]  /*2b20*/  MOV R3, 0x1 ;  /* 0x0000000100037802 */ /* 0x000fe20000000f00 */
[----:B------:R-:W0:Y:S04]  /*2b30*/  LDC R4, c[0x0][0x388] ;  /* 0x0000e200ff047b82 */ /* 0x000e280000000800 */
[----:B------:R-:W0:Y:S02]  /*2b40*/  ATOMG.E.ADD.STRONG.GPU PT, R19, desc[UR6][R18.64+-0x4], R3 ;  /* 0xfffffc03121379a8 */ /* 0x000e2400081ef106 */
[----:B0-----:R-:W-:-:S13]  /*2b50*/  ISETP.GE.AND P0, PT, R19, R4, PT ;  /* 0x000000041300720c */ /* 0x001fda0003f06270 */
[----:B------:R-:W-:Y:S05]  /*2b60*/  @P0 EXIT ;  /* 0x000000000000094d */ /* 0x000fea0003800000 */
[----:B------:R-:W0:Y:S01]  /*2b70*/  LDC R16, c[0x0][0x398] ;  /* 0x0000e600ff107b82 */ /* 0x000e220000000800 */
[----:B------:R-:W1:Y:S01]  /*2b80*/  LDCU UR10, c[0x0][0x394] ;  /* 0x00007280ff0a77ac */ /* 0x000e620008000800 */
[----:B------:R-:W-:Y:S01]  /*2b90*/  VIADD R9, R6, 0xffffffff ;  /* 0xffffffff06097836 */ /* 0x000fe20000000000 */
[----:B------:R-:W-:Y:S01]  /*2ba0*/  SHF.R.S32.HI R21, RZ, 0x1f, R8 ;  /* 0x0000001fff157819 */ /* 0x000fe20000011408 */
[----:B------:R-:W-:Y:S01]  /*2bb0*/  BSSY.RECONVERGENT B0, `(.L_x_67) ;  /* 0x000006b000007945 */ /* 0x000fe20003800200 */
[----:B------:R-:W2:Y:S01]  /*2bc0*/  LDCU.64 UR8, c[0x0][0x3c8] ;  /* 0x00007900ff0877ac */ /* 0x000ea20008000a00 */
[----:B------:R-:W-:Y:S01]  /*2bd0*/  IMAD R9, R9, R4, RZ ;  /* 0x0000000409097224 */ /* 0x000fe200078e02ff */
[----:B------:R-:W-:Y:S01]  /*2be0*/  SHF.R.S32.HI R4, RZ, 0x1f, R19 ;  /* 0x0000001fff047819 */ /* 0x000fe20000011413 */
[----:B------:R-:W3:Y:S03]  /*2bf0*/  LDCU.64 UR4, c[0x0][0x3e0] ;  /* 0x00007c00ff0477ac */ /* 0x000ee60008000a00 */
[----:B------:R-:W-:-:S02]  /*2c00*/  SHF.R.S32.HI R10, RZ, 0x1f, R9 ;  /* 0x0000001fff0a7819 */ /* 0x000fc40000011409 */
[----:B------:R-:W-:Y:S01]  /*2c10*/  IADD3 R24, P0, P1, R19, R9, R8 ;  /* 0x0000000913187210 */ /* 0x000fe2000791e008 */
[----:B------:R-:W4:Y:S03]  /*2c20*/  LDCU.128 UR12, c[0x0][0x3d0] ;  /* 0x00007a00ff0c77ac */ /* 0x000f260008000c00 */
[----:B------:R-:W-:Y:S02]  /*2c30*/  IADD3.X R21, PT, PT, R4, R10, R21, P0, P1 ;  /* 0x0000000a04157210 */ /* 0x000fe400007e2415 */
[----:B------:R-:W-:Y:S01]  /*2c40*/  I2FP.F32.U32 R4, R23 ;  /* 0x0000001700047245 */ /* 0x000fe20000201000 */
[----:B-1----:R-:W-:Y:S01]  /*2c50*/  IMAD R27, R12, UR10, R23 ;  /* 0x0000000a0c1b7c24 */ /* 0x002fe2000f8e0217 */
[C---:B------:R-:W-:Y:S02]  /*2c60*/  SHF.L.U64.HI R18, R24.reuse, 0x2, R21 ;  /* 0x0000000218127819 */ /* 0x040fe40000010215 */
[----:B------:R-:W-:Y:S01]  /*2c70*/  SHF.L.U32 R24, R24, 0x2, RZ ;  /* 0x0000000218187819 */ /* 0x000fe200000006ff */
[----:B0-----:R-:W-:-:S02]  /*2c80*/  IMAD R9, R9, R16, RZ ;  /* 0x0000001009097224 */ /* 0x001fc400078e02ff */
[----:B------:R-:W-:Y:S01]  /*2c90*/  FADD R29, -R4, R11 ;  /* 0x0000000b041d7221 */ /* 0x000fe20000000100 */
[----:B------:R-:W-:Y:S02]  /*2ca0*/  IMAD R8, R8, R16, RZ ;  /* 0x0000001008087224 */ /* 0x000fe400078e02ff */
[----:B------:R-:W-:Y:S01]  /*2cb0*/  FMUL R4, R15, 0.63661974668502807617 ;  /* 0x3f22f9830f047820 */ /* 0x000fe20000400000 */
[----:B------:R-:W-:Y:S02]  /*2cc0*/  I2FP.F32.U32 R21, R12 ;  /* 0x0000000c00157245 */ /* 0x000fe40000201000 */
[----:B------:R-:W-:Y:S02]  /*2cd0*/  SHF.R.S32.HI R23, RZ, 0x1f, R9 ;  /* 0x0000001fff177819 */ /* 0x000fe40000011409 */
[----:B------:R-:W-:Y:S01]  /*2ce0*/  IADD3 R9, P0, PT, R8, R9, RZ ;  /* 0x0000000908097210 */ /* 0x000fe20007f1e0ff */
[----:B------:R-:W-:Y:S01]  /*2cf0*/  FADD R31, -R21, R14 ;  /* 0x0000000e151f7221 */ /* 0x000fe20000000100 */
[----:B--2---:R-:W-:Y:S01]  /*2d00*/  IADD3 R20, P1, PT, R24, UR8, RZ ;  /* 0x0000000818147c10 */ /* 0x004fe2000ff3e0ff */
[----:B------:R-:W0:Y:S01]  /*2d10*/  F2I.NTZ R4, R4 ;  /* 0x0000000400047305 */ /* 0x000e220000203100 */
[----:B------:R-:W-:-:S02]  /*2d20*/  LEA.HI.X.SX32 R8, R8, R23, 0x1, P0 ;  /* 0x0000001708087211 */ /* 0x000fc400000f0eff */
[C---:B---3--:R-:W-:Y:S02]  /*2d30*/  LEA R10, P0, R9.reuse, UR4, 0x2 ;  /* 0x00000004090a7c11 */ /* 0x048fe4000f8010ff */
[----:B------:R-:W-:Y:S02]  /*2d40*/  IADD3.X R21, PT, PT, R18, UR9, RZ, P1, !PT ;  /* 0x0000000912157c10 */ /* 0x000fe40008ffe4ff */
[C---:B----4-:R-:W-:Y:S02]  /*2d50*/  IADD3 R22, P1, PT, R24.reuse, UR12, RZ ;  /* 0x0000000c18167c10 */ /* 0x050fe4000ff3e0ff */
[----:B------:R-:W-:Y:S01]  /*2d60*/  IADD3 R24, P2, PT, R24, UR14, RZ ;  /* 0x0000000e18187c10 */ /* 0x000fe2000ff5e0ff */
[----:B------:R1:W-:Y:S01]  /*2d70*/  STG.E desc[UR6][R20.64], R27 ;  /* 0x0000001b14007986 */ /* 0x0003e2000c101906 */
[----:B------:R-:W-:Y:S01]  /*2d80*/  LEA.HI.X R11, R9, UR5, R8, 0x2, P0 ;  /* 0x00000005090b7c11 */ /* 0x000fe200080f1408 */
[----:B------:R-:W-:Y:S01]  /*2d90*/  IMAD R9, R19, R16, RZ ;  /* 0x0000001013097224 */ /* 0x000fe200078e02ff */
[----:B------:R-:W-:-:S02]  /*2da0*/  IADD3.X R23, PT, PT, R18, UR13, RZ, P1, !PT ;  /* 0x0000000d12177c10 */ /* 0x000fc40008ffe4ff */
[----:B------:R-:W-:Y:S01]  /*2db0*/  IADD3.X R25, PT, PT, R18, UR15, RZ, P2, !PT ;  /* 0x0000000f12197c10 */ /* 0x000fe200097fe4ff */
[----:B------:R-:W-:Y:S01]  /*2dc0*/  IMAD.WIDE R8, R9, 0x4, R10 ;  /* 0x0000000409087825 */ /* 0x000fe200078e020a */
[----:B0-----:R-:W-:Y:S01]  /*2dd0*/  I2FP.F32.S32 R14, R4 ;  /* 0x00000004000e7245 */ /* 0x001fe20000201400 */
[----:B------:R0:W-:Y:S01]  /*2de0*/  STG.E desc[UR6][R22.64], R3 ;  /* 0x0000000316007986 */ /* 0x0001e2000c101906 */
[----:B------:R-:W-:Y:S01]  /*2df0*/  FSETP.GE.AND P0, PT, |R15|, 105615, PT ;  /* 0x47ce47800f00780b */ /* 0x000fe20003f06200 */
[----:B------:R-:W-:Y:S02]  /*2e00*/  IMAD.MOV.U32 R18, RZ, RZ, R4 ;  /* 0x000000ffff127224 */ /* 0x000fe400078e0004 */
[----:B------:R2:W-:Y:S01]  /*2e10*/  STG.E desc[UR6][R24.64], R6 ;  /* 0x0000000618007986 */ /* 0x0005e2000c101906 */
[----:B-1----:R-:W-:-:S03]  /*2e20*/  FFMA R21, R14, -1.5707962512969970703, R15 ;  /* 0xbfc90fda0e157823 */ /* 0x002fc6000000000f */
[----:B------:R2:W-:Y:S01]  /*2e30*/  STG.E desc[UR6][R8.64], R29 ;  /* 0x0000001d08007986 */ /* 0x0005e2000c101906 */
[----:B------:R-:W-:-:S03]  /*2e40*/  FFMA R21, R14, -7.5497894158615963534e-08, R21 ;  /* 0xb3a221680e157823 */ /* 0x000fc60000000015 */
[----:B------:R2:W-:Y:S01]  /*2e50*/  STG.E desc[UR6][R8.64+0x4], R31 ;  /* 0x0000041f08007986 */ /* 0x0005e2000c101906 */
[----:B------:R-:W-:-:S03]  /*2e60*/  FFMA R14, R14, -5.3903029534742383927e-15, R21 ;  /* 0xa7c234c50e0e7823 */ /* 0x000fc60000000015 */
[----:B------:R2:W-:Y:S02]  /*2e70*/  STG.E desc[UR6][R8.64+0x8], R17 ;  /* 0x0000081108007986 */ /* 0x0005e4000c101906 */
[----:B0-----:R-:W-:Y:S02]  /*2e80*/  MOV R3, R14 ;  /* 0x0000000e00037202 */ /* 0x001fe40000000f00 */
[----:B------:R2:W-:Y:S04]  /*2e90*/  STG.E desc[UR6][R8.64+0xc], R2 ;  /* 0x00000c0208007986 */ /* 0x0005e8000c101906 */
[----:B------:R2:W-:Y:S04]  /*2ea0*/  STG.E desc[UR6][R8.64+0x10], R0 ;  /* 0x0000100008007986 */ /* 0x0005e8000c101906 */
[----:B------:R2:W-:Y:S01]  /*2eb0*/  STG.E desc[UR6][R8.64+0x14], R13 ;  /* 0x0000140d08007986 */ /* 0x0005e2000c101906 */
[----:B------:R-:W-:Y:S05]  /*2ec0*/  @!P0 BRA `(.L_x_68) ;  /* 0x0000000000e48947 */ /* 0x000fea0003800000 */
[----:B------:R-:W-:-:S13]  /*2ed0*/  FSETP.NEU.AND P0, PT, |R15|, +INF , PT ;  /* 0x7f8000000f00780b */ /* 0x000fda0003f0d200 */
[----:B------:R-:W-:Y:S01]  /*2ee0*/  @!P0 FMUL R3, RZ, R15 ;  /* 0x0000000fff038220 */ /* 0x000fe20000400000 */
[----:B------:R-:W-:Y:S01]  /*2ef0*/  @!P0 IMAD.MOV.U32 R4, RZ, RZ, RZ ;  /* 0x000000ffff048224 */ /* 0x000fe200078e00ff */
[----:B------:R-:W-:Y:S06]  /*2f00*/  @!P0 BRA `(.L_x_68) ;  /* 0x0000000000d48947 */ /* 0x000fec0003800000 */
[----:B------:R-:W0:Y:S01]  /*2f10*/  LDCU.64 UR4, c[0x4][URZ] ;  /* 0x01000000ff0477ac */ /* 0x000e220008000a00 */
[----:B--2---:R-:W-:Y:S01]  /*2f20*/  SHF.L.U32 R2, R15, 0x8, RZ ;  /* 0x000000080f027819 */ /* 0x004fe200000006ff */
[----:B------:R-:W-:Y:S01]  /*2f30*/  HFMA2 R21, -RZ, RZ, 0, 0 ;  /* 0x00000000ff157431 */ /* 0x000fe200000001ff */
[----:B------:R-:W-:Y:S01]  /*2f40*/  BSSY.RECONVERGENT B1, `(.L_x_69) ;  /* 0x0000012000017945 */ /* 0x000fe20003800200 */
[----:B------:R-:W-:Y:S01]  /*2f50*/  IMAD.MOV.U32 R6, RZ, RZ, RZ ;  /* 0x000000ffff067224 */ /* 0x000fe200078e00ff */
[----:B------:R-:W-:Y:S01]  /*2f60*/  MOV R0, R1 ;  /* 0x0000000100007202 */ /* 0x000fe20000000f00 */
[----:B------:R-:W-:Y:S01]  /*2f70*/  IMAD.MOV.U32 R4, RZ, RZ, RZ ;  /* 0x000000ffff047224 */ /* 0x000fe200078e00ff */
[----:B------:R-:W-:Y:S01]  /*2f80*/  LOP3.LUT R23, R2, 0x80000000, RZ, 0xfc, !PT ;  /* 0x8000000002177812 */ /* 0x000fe200078efcff */
[----:B0-----:R-:W-:Y:S01]  /*2f90*/  IMAD.U32 R12, RZ, RZ, UR4 ;  /* 0x00000004ff0c7e24 */ /* 0x001fe2000f8e00ff */
[----:B------:R-:W-:-:S07]  /*2fa0*/  MOV R13, UR5 ;  /* 0x00000005000d7c02 */ /* 0x000fce0008000f00 */
.L_x_70:
[----:B------:R0:W2:Y:S01]  /*2fb0*/  LDG.E.CONSTANT R2, desc[UR6][R12.64] ;  /* 0x000000060c027981 */ /* 0x0000a2000c1e9900 */
[----:B------:R-:W-:-:S05]  /*2fc0*/  VIADD R4, R4, 0x1 ;  /* 0x0000000104047836 */ /* 0x000fca0000000000 */
[----:B------:R-:W-:Y:S02]  /*2fd0*/  ISETP.NE.AND P0, PT, R4, 0x6, PT ;  /* 0x000000060400780c */ /* 0x000fe40003f05270 */
[----:B0-----:R-:W-:-:S05]  /*2fe0*/  IADD3 R12, P2, PT, R12, 0x4, RZ ;  /* 0x000000040c0c7810 */ /* 0x001fca0007f5e0ff */
[----:B------:R-:W-:Y:S02]  /*2ff0*/  IMAD.X R13, RZ, RZ, R13, P2 ;  /* 0x000000ffff0d7224 */ /* 0x000fe400010e060d */
[----:B--2---:R-:W-:-:S03]  /*3000*/  IMAD.WIDE.U32 R2, R2, R23, RZ ;  /* 0x0000001702027225 */ /* 0x004fc600078e00ff */
[----:B------:R-:W-:-:S04]  /*3010*/  IADD3 R17, P1, PT, R2, R6, RZ ;  /* 0x0000000602117210 */ /* 0x000fc80007f3e0ff */
[----:B------:R-:W-:Y:S01]  /*3020*/  IADD3.X R6, PT, PT, R3, R21, RZ, P1, !PT ;  /* 0x0000001503067210 */ /* 0x000fe20000ffe4ff */
[----:B------:R0:W-:Y:S02]  /*3030*/  STL [R0], R17 ;  /* 0x0000001100007387 */ /* 0x0001e40000100800 */
[----:B0-----:R-:W-:Y:S01]  /*3040*/  IADD3 R0, PT, PT, R0, 0x4, RZ ;  /* 0x0000000400007810 */ /* 0x001fe20007ffe0ff */
[----:B------:R-:W-:Y:S06]  /*3050*/  @P0 BRA `(.L_x_70) ;  /* 0xfffffffc00d40947 */ /* 0x000fec000383ffff */
[----:B------:R-:W-:Y:S05]  /*3060*/  BSYNC.RECONVERGENT B1 ;  /* 0x0000000000017941 */ /* 0x000fea0003800200 */
.L_x_69:
[----:B------:R-:W-:Y:S01]  /*3070*/  SHF.R.U32.HI R4, RZ, 0x17, R15 ;  /* 0x00000017ff047819 */ /* 0x000fe2000001160f */
[----:B------:R0:W-:Y:S03]  /*3080*/  STL [R1+0x18], R6 ;  /* 0x0000180601007387 */ /* 0x0001e60000100800 */
[C---:B------:R-:W-:Y:S02]  /*3090*/  LOP3.LUT R0, R4.reuse, 0xe0, RZ, 0xc0, !PT ;  /* 0x000000e004007812 */ /* 0x040fe400078ec0ff */
[----:B------:R-:W-:-:S03]  /*30a0*/  LOP3.LUT P0, RZ, R4, 0x1f, RZ, 0xc0, !PT ;  /* 0x0000001f04ff7812 */ /* 0x000fc6000780c0ff */
[----:B------:R-:W-:-:S05]  /*30b0*/  VIADD R0, R0, 0xffffff80 ;  /* 0xffffff8000007836 */ /* 0x000fca0000000000 */
[----:B------:R-:W-:-:S05]  /*30c0*/  SHF.R.U32.HI R0, RZ, 0x5, R0 ;  /* 0x00000005ff007819 */ /* 0x000fca0000011600 */
[----:B------:R-:W-:-:S05]  /*30d0*/  IMAD R17, R0, -0x4, R1 ;  /* 0xfffffffc00117824 */ /* 0x000fca00078e0201 */
[----:B------:R-:W2:Y:S04]  /*30e0*/  LDL R0, [R17+0x18] ;  /* 0x0000180011007983 */ /* 0x000ea80000100800 */
[----:B------:R-:W2:Y:S04]  /*30f0*/  LDL R3, [R17+0x14] ;  /* 0x0000140011037983 */ /* 0x000ea80000100800 */
[----:B------:R-:W3:Y:S01]  /*3100*/  @P0 LDL R2, [R17+0x10] ;  /* 0x0000100011020983 */ /* 0x000ee20000100800 */
[----:B------:R-:W-:Y:S01]  /*3110*/  LOP3.LUT R4, R4, 0x1f, RZ, 0xc0, !PT ;  /* 0x0000001f04047812 */ /* 0x000fe200078ec0ff */
[----:B------:R-:W-:Y:S01]  /*3120*/  UMOV UR4, 0x54442d19 ;  /* 0x54442d1900047882 */ /* 0x000fe20000000000 */
[----:B------:R-:W-:-:S02]  /*3130*/  UMOV UR5, 0x3bf921fb ;  /* 0x3bf921fb00057882 */ /* 0x000fc40000000000 */
[-C--:B--2---:R-:W-:Y:S02]  /*3140*/  @P0 SHF.L.W.U32.HI R0, R3, R4.reuse, R0 ;  /* 0x0000000403000219 */ /* 0x084fe40000010e00 */
[----:B---3--:R-:W-:Y:S02]  /*3150*/  @P0 SHF.L.W.U32.HI R3, R2, R4, R3 ;  /* 0x0000000402030219 */ /* 0x008fe40000010e03 */
[----:B------:R-:W-:Y:S02]  /*3160*/  ISETP.GE.AND P0, PT, R15, RZ, PT ;  /* 0x000000ff0f00720c */ /* 0x000fe40003f06270 */
[C---:B------:R-:W-:Y:S02]  /*3170*/  SHF.L.W.U32.HI R2, R3.reuse, 0x2, R0 ;  /* 0x0000000203027819 */ /* 0x040fe40000010e00 */
[----:B------:R-:W-:Y:S02]  /*3180*/  SHF.L.U32 R3, R3, 0x2, RZ ;  /* 0x0000000203037819 */ /* 0x000fe400000006ff */
[----:B------:R-:W-:-:S04]  /*3190*/  SHF.R.S32.HI R4, RZ, 0x1f, R2 ;  /* 0x0000001fff047819 */ /* 0x000fc80000011402 */
[C---:B------:R-:W-:Y:S02]  /*31a0*/  LOP3.LUT R12, R4.reuse, R3, RZ, 0x3c, !PT ;  /* 0x00000003040c7212 */ /* 0x040fe400078e3cff */
[----:B------:R-:W-:Y:S02]  /*31b0*/  LOP3.LUT R13, R4, R2, RZ, 0x3c, !PT ;  /* 0x00000002040d7212 */ /* 0x000fe400078e3cff */
[----:B------:R-:W-:Y:S02]  /*31c0*/  SHF.R.U32.HI R3, RZ, 0x1e, R0 ;  /* 0x0000001eff037819 */ /* 0x000fe40000011600 */
[C---:B------:R-:W-:Y:S02]  /*31d0*/  LOP3.LUT R0, R2.reuse, R15, RZ, 0x3c, !PT ;  /* 0x0000000f02007212 */ /* 0x040fe400078e3cff */
[----:B------:R-:W1:Y:S01]  /*31e0*/  I2F.F64.S64 R12, R12 ;  /* 0x0000000c000c7312 */ /* 0x000e620000301c00 */
[----:B------:R-:W-:Y:S02]  /*31f0*/  LEA.HI R4, R2, R3, RZ, 0x1 ;  /* 0x0000000302047211 */ /* 0x000fe400078f08ff */
[----:B------:R-:W-:-:S03]  /*3200*/  ISETP.GE.AND P1, PT, R0, RZ, PT ;  /* 0x000000ff0000720c */ /* 0x000fc60003f26270 */
[----:B------:R-:W-:-:S05]  /*3210*/  IMAD.MOV R0, RZ, RZ, -R4 ;  /* 0x000000ffff007224 */ /* 0x000fca00078e0a04 */
[----:B------:R-:W-:Y:S01]  /*3220*/  @!P0 MOV R4, R0 ;  /* 0x0000000000048202 */ /* 0x000fe20000000f00 */
[----:B-1----:R-:W-:-:S10]  /*3230*/  DMUL R20, R12, UR4 ;  /* 0x000000040c147c28 */ /* 0x002fd40008000000 */
[----:B------:R-:W1:Y:S02]  /*3240*/  F2F.F32.F64 R20, R20 ;  /* 0x0000001400147310 */ /* 0x000e640000301000 */
[----:B01----:R-:W-:-:S07]  /*3250*/  FSEL R3, -R20, R20, !P1 ;  /* 0x0000001414037208 */ /* 0x003fce0004800100 */
.L_x_68:
[----:B------:R-:W-:Y:S05]  /*3260*/  BSYNC.RECONVERGENT B0 ;  /* 0x0000000000007941 */ /* 0x000fea0003800200 */
.L_x_67:
[----:B------:R-:W-:Y:S02]  /*3270*/  HFMA2 R21, -RZ, RZ, 1.291015625, -0.052581787109375 ;  /* 0x3d2aaabbff157431 */ /* 0x000fe400000001ff */
[----:B--2---:R-:W-:Y:S02]  /*3280*/  IMAD.MOV.U32 R17, RZ, RZ, 0x37cbac00 ;  /* 0x37cbac00ff117424 */ /* 0x004fe400078e00ff */
[----:B------:R-:W-:Y:S01]  /*3290*/  FMUL R2, R3, R3 ;  /* 0x0000000303027220 */ /* 0x000fe20000400000 */
[C---:B------:R-:W-:Y:S01]  /*32a0*/  LOP3.LUT R6, R4.reuse, 0x1, RZ, 0xc0, !PT ;  /* 0x0000000104067812 */ /* 0x040fe200078ec0ff */
[----:B------:R-:W-:Y:S01]  /*32b0*/  BSSY.RECONVERGENT B0, `(.L_x_71) ;  /* 0x000004a000007945 */ /* 0x000fe20003800200 */
[----:B------:R-:W-:Y:S01]  /*32c0*/  LOP3.LUT P1, RZ, R4, 0x2, RZ, 0xc0, !PT ;  /* 0x0000000204ff7812 */ /* 0x000fe2000782c0ff */
[----:B------:R-:W-:Y:S01]  /*32d0*/  FFMA R0, R2, R17, -0.0013887860113754868507 ;  /* 0xbab607ed02007423 */ /* 0x000fe20000000011 */
[----:B------:R-:W-:Y:S01]  /*32e0*/  ISETP.NE.U32.AND P0, PT, R6, 0x1, PT ;  /* 0x000000010600780c */ /* 0x000fe20003f05070 */
[----:B------:R-:W-:-:S03]  /*32f0*/  IMAD.MOV.U32 R6, RZ, RZ, 0x3effffff ;  /* 0x3effffffff067424 */ /* 0x000fc600078e00ff */
[----:B------:R-:W-:Y:S02]  /*3300*/  FSEL R13, R0, -0.00019574658654164522886, !P0 ;  /* 0xb94d4153000d7808 */ /* 0x000fe40004000000 */
[----:B------:R-:W-:Y:S02]  /*3310*/  FSEL R21, R21, 0.0083327032625675201416, !P0 ;  /* 0x3c0885e415157808 */ /* 0x000fe40004000000 */
[----:B------:R-:W-:Y:S02]  /*3320*/  FSEL R0, R3, 1, P0 ;  /* 0x3f80000003007808 */ /* 0x000fe40000000000 */
[----:B------:R-:W-:Y:S01]  /*3330*/  FSEL R4, -R6, -0.16666662693023681641, !P0 ;  /* 0xbe2aaaa806047808 */ /* 0x000fe20004000100 */
[C---:B------:R-:W-:Y:S01]  /*3340*/  FFMA R13, R2.reuse, R13, R21 ;  /* 0x0000000d020d7223 */ /* 0x040fe20000000015 */
[----:B------:R-:W-:Y:S01]  /*3350*/  FSETP.GE.AND P0, PT, |R15|, 105615, PT ;  /* 0x47ce47800f00780b */ /* 0x000fe20003f06200 */
[C---:B------:R-:W-:Y:S02]  /*3360*/  FFMA R3, R2.reuse, R0, RZ ;  /* 0x0000000002037223 */ /* 0x040fe400000000ff */
[----:B------:R-:W-:-:S04]  /*3370*/  FFMA R4, R2, R13, R4 ;  /* 0x0000000d02047223 */ /* 0x000fc80000000004 */
[----:B------:R-:W-:-:S04]  /*3380*/  FFMA R3, R3, R4, R0 ;  /* 0x0000000403037223 */ /* 0x000fc80000000000 */
[----:B------:R-:W-:-:S05]  /*3390*/  @P1 FADD R3, RZ, -R3 ;  /* 0x80000003ff031221 */ /* 0x000fca0000000000 */
[----:B------:R0:W-:Y:S01]  /*33a0*/  STG.E desc[UR6][R8.64+0x18], R3 ;  /* 0x0000180308007986 */ /* 0x0001e2000c101906 */
[----:B------:R-:W-:Y:S05]  /*33b0*/  @!P0 BRA `(.L_x_72) ;  /* 0x0000000000e48947 */ /* 0x000fea0003800000 */
[----:B------:R-:W-:-:S13]  /*33c0*/  FSETP.NEU.AND P0, PT, |R15|, +INF , PT ;  /* 0x7f8000000f00780b */ /* 0x000fda0003f0d200 */
[----:B------:R-:W-:Y:S01]  /*33d0*/  @!P0 FMUL R14, RZ, R15 ;  /* 0x0000000fff0e8220 */ /* 0x000fe20000400000 */
[----:B------:R-:W-:Y:S01]  /*33e0*/  @!P0 MOV R18, RZ ;  /* 0x000000ff00128202 */ /* 0x000fe20000000f00 */
[----:B------:R-:W-:Y:S06]  /*33f0*/  @!P0 BRA `(.L_x_72) ;  /* 0x0000000000d48947 */ /* 0x000fec0003800000 */
[----:B------:R-:W1:Y:S01]  /*3400*/  LDCU.64 UR4, c[0x4][URZ] ;  /* 0x01000000ff0477ac */ /* 0x000e620008000a00 */
[----:B------:R-:W-:Y:S02]  /*3410*/  IMAD.SHL.U32 R2, R15, 0x100, RZ ;  /* 0x000001000f027824 */ /* 0x000fe400078e00ff */
[----:B------:R-:W-:Y:S01]  /*3420*/  HFMA2 R4, -RZ, RZ, 0, 0 ;  /* 0x00000000ff047431 */ /* 0x000fe200000001ff */
[----:B------:R-:W-:Y:S01]  /*3430*/  BSSY.RECONVERGENT B1, `(.L_x_73) ;  /* 0x0000012000017945 */ /* 0x000fe20003800200 */
[----:B------:R-:W-:Y:S01]  /*3440*/  MOV R6, RZ ;  /* 0x000000ff00067202 */ /* 0x000fe20000000f00 */
[----:B------:R-:W-:Y:S01]  /*3450*/  IMAD.MOV.U32 R23, RZ, RZ, RZ ;  /* 0x000000ffff177224 */ /* 0x000fe200078e00ff */
[----:B------:R-:W-:Y:S01]  /*3460*/  LOP3.LUT R25, R2, 0x80000000, RZ, 0xfc, !PT ;  /* 0x8000000002197812 */ /* 0x000fe200078efcff */
[----:B------:R-:W-:Y:S01]  /*3470*/  IMAD.MOV.U32 R0, RZ, RZ, R1 ;  /* 0x000000ffff007224 */ /* 0x000fe200078e0001 */
[----:B-1----:R-:W-:Y:S01]  /*3480*/  MOV R12, UR4 ;  /* 0x00000004000c7c02 */ /* 0x002fe20008000f00 */
[----:B------:R-:W-:-:S07]  /*3490*/  IMAD.U32 R13, RZ, RZ, UR5 ;  /* 0x00000005ff0d7e24 */ /* 0x000fce000f8e00ff */
.L_x_74:
[----:B------:R1:W0:Y:S01]  /*34a0*/  LDG.E.CONSTANT R2, desc[UR6][R12.64] ;  /* 0x000000060c027981 */ /* 0x000222000c1e9900 */
[----:B------:R-:W-:-:S04]  /*34b0*/  IADD3 R4, PT, PT, R4, 0x1, RZ ;  /* 0x0000000104047810 */ /* 0x000fc80007ffe0ff */
[----:B------:R-:W-:Y:S02]  /*34c0*/  ISETP.NE.AND P0, PT, R4, 0x6, PT ;  /* 0x000000060400780c */ /* 0x000fe40003f05270 */
[----:B-1----:R-:W-:-:S04]  /*34d0*/  IADD3 R12, P2, PT, R12, 0x4, RZ ;  /* 0x000000040c0c7810 */ /* 0x002fc80007f5e0ff */
[----:B------:R-:W-:Y:S01]  /*34e0*/  IADD3.X R13, PT, PT, RZ, R13, RZ, P2, !PT ;  /* 0x0000000dff0d7210 */ /* 0x000fe200017fe4ff */
[----:B0-----:R-:W-:-:S03]  /*34f0*/  IMAD.WIDE.U32 R2, R2, R25, RZ ;  /* 0x0000001902027225 */ /* 0x001fc600078e00ff */
[----:B------:R-:W-:-:S05]  /*3500*/  IADD3 R21, P1, PT, R2, R6, RZ ;  /* 0x0000000602157210 */ /* 0x000fca0007f3e0ff */
[----:B------:R0:W-:Y:S01]  /*3510*/  STL [R0], R21 ;  /* 0x0000001500007387 */ /* 0x0001e20000100800 */
[----:B------:R-:W-:Y:S02]  /*3520*/  IMAD.X R6, R3, 0x1, R23, P1 ;  /* 0x0000000103067824 */ /* 0x000fe400008e0617 */
[----:B0-----:R-:W-:Y:S01]  /*3530*/  VIADD R0, R0, 0x4 ;  /* 0x0000000400007836 */ /* 0x001fe20000000000 */
[----:B------:R-:W-:Y:S06]  /*3540*/  @P0 BRA `(.L_x_74) ;  /* 0xfffffffc00d40947 */ /* 0x000fec000383ffff */
[----:B------:R-:W-:Y:S05]  /*3550*/  BSYNC.RECONVERGENT B1 ;  /* 0x0000000000017941 */ /* 0x000fea0003800200 */
.L_x_73:
[----:B------:R-:W-:Y:S01]  /*3560*/  SHF.R.U32.HI R4, RZ, 0x17, R15 ;  /* 0x00000017ff047819 */ /* 0x000fe2000001160f */
[----:B------:R1:W-:Y:S03]  /*3570*/  STL [R1+0x18], R6 ;  /* 0x0000180601007387 */ /* 0x0003e60000100800 */
[C---:B------:R-:W-:Y:S02]  /*3580*/  LOP3.LUT R0, R4.reuse, 0xe0, RZ, 0xc0, !PT ;  /* 0x000000e004007812 */ /* 0x040fe400078ec0ff */
[----:B------:R-:W-:Y:S02]  /*3590*/  LOP3.LUT P0, RZ, R4, 0x1f, RZ, 0xc0, !PT ;  /* 0x0000001f04ff7812 */ /* 0x000fe4000780c0ff */
[----:B------:R-:W-:-:S04]  /*35a0*/  IADD3 R0, PT, PT, R0, -0x80, RZ ;  /* 0xffffff8000007810 */ /* 0x000fc80007ffe0ff */
[----:B------:R-:W-:-:S05]  /*35b0*/  SHF.R.U32.HI R0, RZ, 0x5, R0 ;  /* 0x00000005ff007819 */ /* 0x000fca0000011600 */
[----:B------:R-:W-:-:S05]  /*35c0*/  IMAD R14, R0, -0x4, R1 ;  /* 0xfffffffc000e7824 */ /* 0x000fca00078e0201 */
[----:B------:R-:W2:Y:S04]  /*35d0*/  LDL R0, [R14+0x18] ;  /* 0x000018000e007983 */ /* 0x000ea80000100800 */
[----:B------:R-:W2:Y:S04]  /*35e0*/  LDL R3, [R14+0x14] ;  /* 0x000014000e037983 */ /* 0x000ea80000100800 */
[----:B------:R-:W3:Y:S01]  /*35f0*/  @P0 LDL R2, [R14+0x10] ;  /* 0x000010000e020983 */ /* 0x000ee20000100800 */
[----:B------:R-:W-:Y:S01]  /*3600*/  LOP3.LUT R4, R4, 0x1f, RZ, 0xc0, !PT ;  /* 0x0000001f04047812 */ /* 0x000fe200078ec0ff */
[----:B------:R-:W-:Y:S01]  /*3610*/  UMOV UR4, 0x54442d19 ;  /* 0x54442d1900047882 */ /* 0x000fe20000000000 */
[----:B------:R-:W-:Y:S01]  /*3620*/  UMOV UR5, 0x3bf921fb ;  /* 0x3bf921fb00057882 */ /* 0x000fe20000000000 */
[----:B------:R-:W-:-:S02]  /*3630*/  ISETP.GE.AND P1, PT, R15, RZ, PT ;  /* 0x000000ff0f00720c */ /* 0x000fc40003f26270 */
[-C--:B--2---:R-:W-:Y:S02]  /*3640*/  @P0 SHF.L.W.U32.HI R0, R3, R4.reuse, R0 ;  /* 0x0000000403000219 */ /* 0x084fe40000010e00 */
[----:B---3--:R-:W-:-:S04]  /*3650*/  @P0 SHF.L.W.U32.HI R3, R2, R4, R3 ;  /* 0x0000000402030219 */ /* 0x008fc80000010e03 */
[C---:B------:R-:W-:Y:S01]  /*3660*/  SHF.L.W.U32.HI R2, R3.reuse, 0x2, R0 ;  /* 0x0000000203027819 */ /* 0x040fe20000010e00 */
[----:B------:R-:W-:-:S03]  /*3670*/  IMAD.SHL.U32 R3, R3, 0x4, RZ ;  /* 0x0000000403037824 */ /* 0x000fc600078e00ff */
[----:B------:R-:W-:Y:S02]  /*3680*/  SHF.R.S32.HI R4, RZ, 0x1f, R2 ;  /* 0x0000001fff047819 */ /* 0x000fe40000011402 */
[----:B------:R-:W-:Y:S02]  /*3690*/  LOP3.LUT R15, R2, R15, RZ, 0x3c, !PT ;  /* 0x0000000f020f7212 */ /* 0x000fe400078e3cff */
[C---:B------:R-:W-:Y:S02]  /*36a0*/  LOP3.LUT R12, R4.reuse, R3, RZ, 0x3c, !PT ;  /* 0x00000003040c7212 */ /* 0x040fe400078e3cff */
[----:B------:R-:W-:Y:S02]  /*36b0*/  LOP3.LUT R13, R4, R2, RZ, 0x3c, !PT ;  /* 0x00000002040d7212 */ /* 0x000fe400078e3cff */
[----:B------:R-:W-:Y:S02]  /*36c0*/  SHF.R.U32.HI R3, RZ, 0x1e, R0 ;  /* 0x0000001eff037819 */ /* 0x000fe40000011600 */
[----:B------:R-:W-:-:S02]  /*36d0*/  ISETP.GE.AND P0, PT, R15, RZ, PT ;  /* 0x000000ff0f00720c */ /* 0x000fc40003f06270 */
[----:B------:R-:W0:Y:S01]  /*36e0*/  I2F.F64.S64 R12, R12 ;  /* 0x0000000c000c7312 */ /* 0x000e220000301c00 */
[----:B------:R-:W-:-:S04]  /*36f0*/  LEA.HI R18, R2, R3, RZ, 0x1 ;  /* 0x0000000302127211 */ /* 0x000fc800078f08ff */
[----:B------:R-:W-:-:S05]  /*3700*/  IADD3 R0, PT, PT, -R18, RZ, RZ ;  /* 0x000000ff12007210 */ /* 0x000fca0007ffe1ff */
[----:B------:R-:W-:Y:S01]  /*3710*/  @!P1 IMAD.MOV.U32 R18, RZ, RZ, R0 ;  /* 0x000000ffff129224 */ /* 0x000fe200078e0000 */
[----:B0-----:R-:W-:-:S10]  /*3720*/  DMUL R20, R12, UR4 ;  /* 0x000000040c147c28 */ /* 0x001fd40008000000 */
[----:B------:R-:W0:Y:S02]  /*3730*/  F2F.F32.F64 R20, R20 ;  /* 0x0000001400147310 */ /* 0x000e240000301000 */
[----:B01----:R-:W-:-:S07]  /*3740*/  FSEL R14, -R20, R20, !P0 ;  /* 0x00000014140e7208 */ /* 0x003fce0004000100 */
.L_x_72:
[----:B------:R-:W-:Y:S05]  /*3750*/  BSYNC.RECONVERGENT B0 ;  /* 0x0000000000007941 */ /* 0x000fea0003800200 */
.L_x_71:
[----:B------:R-:W-:Y:S01]  /*3760*/  FMUL R2, R14, R14 ;  /* 0x0000000e0e027220 */ /* 0x000fe20000400000 */
[----:B------:R-:W-:Y:S01]  /*3770*/  LOP3.LUT R0, R18, 0x1, RZ, 0xc0, !PT ;  /* 0x0000000112007812 */ /* 0x000fe200078ec0ff */
[----:B------:R-:W-:Y:S01]  /*3780*/  HFMA2 R4, -RZ, RZ, 1.541015625, -0.052001953125 ;  /* 0x3e2aaaa8ff047431 */ /* 0x000fe200000001ff */
[----:B0-----:R-:W-:Y:S01]  /*3790*/  MOV R3, 0x3c0885e4 ;  /* 0x3c0885e400037802 */ /* 0x001fe20000000f00 */
[----:B------:R-:W-:Y:S01]  /*37a0*/  FFMA R17, R2, R17, -0.0013887860113754868507 ;  /* 0xbab607ed02117423 */ /* 0x000fe20000000011 */
[----:B------:R-:W-:Y:S01]  /*37b0*/  ISETP.NE.U32.AND P0, PT, R0, 0x1, PT ;  /* 0x000000010000780c */ /* 0x000fe20003f05070 */
[----:B------:R-:W-:-:S03]  /*37c0*/  VIADD R18, R18, 0x1 ;  /* 0x0000000112127836 */ /* 0x000fc60000000000 */
[----:B------:R-:W-:Y:S02]  /*37d0*/  FSEL R17, R17, -0.00019574658654164522886, P0 ;  /* 0xb94d415311117808 */ /* 0x000fe40000000000 */
[----:B------:R-:W-:Y:S02]  /*37e0*/  FSEL R3, R3, 0.041666727513074874878, !P0 ;  /* 0x3d2aaabb03037808 */ /* 0x000fe40004000000 */
[----:B------:R-:W-:Y:S02]  /*37f0*/  LOP3.LUT P1, RZ, R18, 0x2, RZ, 0xc0, !PT ;  /* 0x0000000212ff7812 */ /* 0x000fe4000782c0ff */
[----:B------:R-:W-:Y:S01]  /*3800*/  FSEL R0, R14, 1, !P0 ;  /* 0x3f8000000e007808 */ /* 0x000fe20004000000 */
[----:B------:R-:W-:Y:S01]  /*3810*/  FFMA R17, R2, R17, R3 ;  /* 0x0000001102117223 */ /* 0x000fe20000000003 */
[----:B------:R-:W-:Y:S02]  /*3820*/  FSEL R4, -R4, -0.4999999701976776123, !P0 ;  /* 0xbeffffff04047808 */ /* 0x000fe40004000100 */
[----:B------:R-:W-:Y:S01]  /*3830*/  ISETP.NE.AND P0, PT, R16, 0xa, PT ;  /* 0x0000000a1000780c */ /* 0x000fe20003f05270 */
[----:B------:R-:W-:-:S02]  /*3840*/  FFMA R3, R2, R0, RZ ;  /* 0x0000000002037223 */ /* 0x000fc400000000ff */
[----:B------:R-:W-:-:S04]  /*3850*/  FFMA R4, R2, R17, R4 ;  /* 0x0000001102047223 */ /* 0x000fc80000000004 */
[----:B------:R-:W-:-:S04]  /*3860*/  FFMA R3, R3, R4, R0 ;  /* 0x0000000403037223 */ /* 0x000fc80000000000 */
[----:B------:R-:W-:-:S05]  /*3870*/  @P1 FADD R3, RZ, -R3 ;  /* 0x80000003ff031221 */ /* 0x000fca0000000000 */
[----:B------:R0:W-:Y:S01]  /*3880*/  STG.E desc[UR6][R8.64+0x1c], R3 ;  /* 0x00001c0308007986 */ /* 0x0001e2000c101906 */
[----:B------:R-:W-:Y:S05]  /*3890*/  @P0 EXIT ;  /* 0x000000000000094d */ /* 0x000fea0003800000 */
[----:B------:R-:W-:-:S04]  /*38a0*/  IMAD R19, R19, 0xa, RZ ;  /* 0x0000000a13137824 */ /* 0x000fc800078e02ff */
[----:B------:R-:W-:-:S05]  /*38b0*/  IMAD.WIDE R10, R19, 0x4, R10 ;  /* 0x00000004130a7825 */ /* 0x000fca00078e020a */
[----:B------:R-:W-:Y:S04]  /*38c0*/  STG.E desc[UR6][R10.64+0x20], R5 ;  /* 0x000020050a007986 */ /* 0x000fe8000c101906 */
[----:B------:R-:W-:Y:S01]  /*38d0*/  STG.E desc[UR6][R10.64+0x24], R7 ;  /* 0x000024070a007986 */ /* 0x000fe2000c101906 */
[----:B------:R-:W-:Y:S05]  /*38e0*/  EXIT ;  /* 0x000000000000794d */ /* 0x000fea0003800000 */
        .weak           $__internal_0_$__cuda_sm20_sqrt_rn_f32_slowpath
        .type           $__internal_0_$__cuda_sm20_sqrt_rn_f32_slowpath,@function
        .size           $__internal_0_$__cuda_sm20_sqrt_rn_f32_slowpath,($__internal_1_$__cuda_sm3x_div_rn_noftz_f32_slowpath - $__internal_0_$__cuda_sm20_sqrt_rn_f32_slowpath)
$__internal_0_$__cuda_sm20_sqrt_rn_f32_slowpath:
[----:B------:R-:W-:-:S13]  /*38f0*/  LOP3.LUT P0, RZ, R3, 0x7fffffff, RZ, 0xc0, !PT ;  /* 0x7fffffff03ff7812 */ /* 0x000fda000780c0ff */
[----:B------:R-:W-:Y:S01]  /*3900*/  @!P0 IMAD.MOV.U32 R19, RZ, RZ, R3 ;  /* 0x000000ffff138224 */ /* 0x000fe200078e0003 */
[----:B------:R-:W-:Y:S06]  /*3910*/  @!P0 BRA `(.L_x_75) ;  /* 0x0000000000408947 */ /* 0x000fec0003800000 */
[----:B------:R-:W-:-:S13]  /*3920*/  FSETP.GEU.FTZ.AND P0, PT, R3, RZ, PT ;  /* 0x000000ff0300720b */ /* 0x000fda0003f1e000 */
[----:B------:R-:W-:Y:S01]  /*3930*/  @!P0 MOV R19, 0x7fffffff ;  /* 0x7fffffff00138802 */ /* 0x000fe20000000f00 */
[----:B------:R-:W-:Y:S06]  /*3940*/  @!P0 BRA `(.L_x_75) ;  /* 0x0000000000348947 */ /* 0x000fec0003800000 */
[----:B------:R-:W-:-:S13]  /*3950*/  FSETP.GTU.FTZ.AND P0, PT, |R3|, +INF , PT ;  /* 0x7f8000000300780b */ /* 0x000fda0003f1c200 */
[----:B------:R-:W-:Y:S01]  /*3960*/  @P0 FADD.FTZ R19, R3, 1 ;  /* 0x3f80000003130421 */ /* 0x000fe20000010000 */
[----:B------:R-:W-:Y:S06]  /*3970*/  @P0 BRA `(.L_x_75) ;  /* 0x0000000000280947 */ /* 0x000fec0003800000 */
[----:B------:R-:W-:-:S13]  /*3980*/  FSETP.NEU.FTZ.AND P0, PT, |R3|, +INF , PT ;  /* 0x7f8000000300780b */ /* 0x000fda0003f1d200 */
[----:B------:R-:W-:-:S04]  /*3990*/  @P0 FFMA R21, R3, 1.84467440737095516160e+19, RZ ;  /* 0x5f80000003150823 */ /* 0x000fc800000000ff */
[----:B------:R-:W0:Y:S02]  /*39a0*/  @P0 MUFU.RSQ R24, R21 ;  /* 0x0000001500180308 */ /* 0x000e240000001400 */
[----:B0-----:R-:W-:Y:S01]  /*39b0*/  @P0 FMUL.FTZ R26, R21, R24 ;  /* 0x00000018151a0220 */ /* 0x001fe20000410000 */
[----:B------:R-:W-:-:S03]  /*39c0*/  @P0 FMUL.FTZ R24, R24, 0.5 ;  /* 0x3f00000018180820 */ /* 0x000fc60000410000 */
[----:B------:R-:W-:-:S04]  /*39d0*/  @P0 FADD.FTZ R19, -R26, -RZ ;  /* 0x800000ff1a130221 */ /* 0x000fc80000010100 */
[----:B------:R-:W-:Y:S01]  /*39e0*/  @P0 FFMA R23, R26, R19, R21 ;  /* 0x000000131a170223 */ /* 0x000fe20000000015 */
[----:B------:R-:W-:-:S03]  /*39f0*/  @!P0 IMAD.MOV.U32 R19, RZ, RZ, R3 ;  /* 0x000000ffff138224 */ /* 0x000fc600078e0003 */
[----:B------:R-:W-:-:S04]  /*3a00*/  @P0 FFMA R23, R23, R24, R26 ;  /* 0x0000001817170223 */ /* 0x000fc8000000001a */
[----:B------:R-:W-:-:S07]  /*3a10*/  @P0 FMUL.FTZ R19, R23, 2.3283064365386962891e-10 ;  /* 0x2f80000017130820 */ /* 0x000fce0000410000 */
.L_x_75:
[----:B------:R-:W-:Y:S02]  /*3a20*/  HFMA2 R25, -RZ, RZ, 0, 0 ;  /* 0x00000000ff197431 */ /* 0x000fe400000001ff */
[----:B------:R-:W-:Y:S01]  /*3a30*/  IMAD.MOV.U32 R24, RZ, RZ, R27 ;  /* 0x000000ffff187224 */ /* 0x000fe200078e001b */
[----:B------:R-:W-:-:S03]  /*3a40*/  MOV R3, R19 ;  /* 0x0000001300037202 */ /* 0x000fc60000000f00 */
[----:B------:R-:W-:Y:S05]  /*3a50*/  RET.REL.NODEC R24 `(_Z18draw_center_kerneliiiiiiiiffffffPKfPfPiS2_S2_S1_S2_) ;  /* 0xffffffc418687950 */ /* 0x000fea0003c3ffff */
        .weak           $__internal_1_$__cuda_sm3x_div_rn_noftz_f32_slowpath
        .type           $__internal_1_$__cuda_sm3x_div_rn_noftz_f32_slowpath,@function
        .size           $__internal_1_$__cuda_sm3x_div_rn_noftz_f32_slowpath,(.L_x_89 - $__internal_1_$__cuda_sm3x_div_rn_noftz_f32_slowpath)
$__internal_1_$__cuda_sm3x_div_rn_noftz_f32_slowpath:
[----:B------:R-:W-:Y:S01]  /*3a60*/  SHF.R.U32.HI R33, RZ, 0x17, R3 ;  /* 0x00000017ff217819 */ /* 0x000fe20000011603 */
[----:B------:R-:W-:Y:S01]  /*3a70*/  BSSY.RECONVERGENT B0, `(.L_x_76) ;  /* 0x0000063000007945 */ /* 0x000fe20003800200 */
[--C-:B------:R-:W-:Y:S01]  /*3a80*/  SHF.R.U32.HI R34, RZ, 0x17, R4.reuse ;  /* 0x00000017ff227819 */ /* 0x100fe20000011604 */
[----:B------:R-:W-:Y:S01]  /*3a90*/  IMAD.MOV.U32 R35, RZ, RZ, R4 ;  /* 0x000000ffff237224 */ /* 0x000fe200078e0004 */
[----:B------:R-:W-:Y:S02]  /*3aa0*/  LOP3.LUT R33, R33, 0xff, RZ, 0xc0, !PT ;  /* 0x000000ff21217812 */ /* 0x000fe400078ec0ff */
[----:B------:R-:W-:-:S03]  /*3ab0*/  LOP3.LUT R34, R34, 0xff, RZ, 0xc0, !PT ;  /* 0x000000ff22227812 */ /* 0x000fc600078ec0ff */
[----:B------:R-:W-:Y:S01]  /*3ac0*/  VIADD R36, R33, 0xffffffff ;  /* 0xffffffff21247836 */ /* 0x000fe20000000000 */
[----:B------:R-:W-:-:S04]  /*3ad0*/  IADD3 R37, PT, PT, R34, -0x1, RZ ;  /* 0xffffffff22257810 */ /* 0x000fc80007ffe0ff */
[----:B------:R-:W-:-:S04]  /*3ae0*/  ISETP.GT.U32.AND P3, PT, R36, 0xfd, PT ;  /* 0x000000fd2400780c */ /* 0x000fc80003f64070 */
[----:B------:R-:W-:-:S13]  /*3af0*/  ISETP.GT.U32.OR P3, PT, R37, 0xfd, P3 ;  /* 0x000000fd2500780c */ /* 0x000fda0001f64470 */
[----:B------:R-:W-:Y:S01]  /*3b00*/  @!P3 MOV R19, RZ ;  /* 0x000000ff0013b202 */ /* 0x000fe20000000f00 */
[----:B------:R-:W-:Y:S06]  /*3b10*/  @!P3 BRA `(.L_x_77) ;  /* 0x00000000005cb947 */ /* 0x000fec0003800000 */
[----:B------:R-:W-:Y:S02]  /*3b20*/  FSETP.GTU.FTZ.AND P3, PT, |R4|, +INF , PT ;  /* 0x7f8000000400780b */ /* 0x000fe40003f7c200 */
[----:B------:R-:W-:-:S04]  /*3b30*/  FSETP.GTU.FTZ.AND P4, PT, |R3|, +INF , PT ;  /* 0x7f8000000300780b */ /* 0x000fc80003f9c200 */
[----:B------:R-:W-:-:S13]  /*3b40*/  PLOP3.LUT P3, PT, P3, P4, PT, 0xf8, 0x8f ;  /* 0x00000000008f781c */ /* 0x000fda0001f69f70 */
[----:B------:R-:W-:Y:S05]  /*3b50*/  @P3 BRA `(.L_x_78) ;  /* 0x00000004004c3947 */ /* 0x000fea0003800000 */
[----:B------:R-:W-:-:S13]  /*3b60*/  LOP3.LUT P3, RZ, R3, 0x7fffffff, R35, 0xc8, !PT ;  /* 0x7fffffff03ff7812 */ /* 0x000fda000786c823 */
[----:B------:R-:W-:Y:S05]  /*3b70*/  @!P3 BRA `(.L_x_79) ;  /* 0x00000004003cb947 */ /* 0x000fea0003800000 */
[C---:B------:R-:W-:Y:S02]  /*3b80*/  FSETP.NEU.FTZ.AND P5, PT, |R4|.reuse, +INF , PT ;  /* 0x7f8000000400780b */ /* 0x040fe40003fbd200 */
[----:B------:R-:W-:Y:S02]  /*3b90*/  FSETP.NEU.FTZ.AND P4, PT, |R3|, +INF , PT ;  /* 0x7f8000000300780b */ /* 0x000fe40003f9d200 */
[----:B------:R-:W-:-:S11]  /*3ba0*/  FSETP.NEU.FTZ.AND P3, PT, |R4|, +INF , PT ;  /* 0x7f8000000400780b */ /* 0x000fd60003f7d200 */
[----:B------:R-:W-:Y:S05]  /*3bb0*/  @!P4 BRA !P5, `(.L_x_79) ;  /* 0x00000004002cc947 */ /* 0x000fea0006800000 */
[----:B------:R-:W-:-:S04]  /*3bc0*/  LOP3.LUT P5, RZ, R35, 0x7fffffff, RZ, 0xc0, !PT ;  /* 0x7fffffff23ff7812 */ /* 0x000fc800078ac0ff */
[----:B------:R-:W-:-:S13]  /*3bd0*/  PLOP3.LUT P4, PT, P4, P5, PT, 0x2f, 0xf2 ;  /* 0x0000000000f2781c */ /* 0x000fda000278a577 */
[----:B------:R-:W-:Y:S05]  /*3be0*/  @P4 BRA `(.L_x_80) ;  /* 0x0000000400184947 */ /* 0x000fea0003800000 */
[----:B------:R-:W-:-:S04]  /*3bf0*/  LOP3.LUT P4, RZ, R3, 0x7fffffff, RZ, 0xc0, !PT ;  /* 0x7fffffff03ff7812 */ /* 0x000fc8000788c0ff */
[----:B------:R-:W-:-:S13]  /*3c00*/  PLOP3.LUT P3, PT, P3, P4, PT, 0x2f, 0xf2 ;  /* 0x0000000000f2781c */ /* 0x000fda0001f68577 */
[----:B------:R-:W-:Y:S05]  /*3c10*/  @P3 BRA `(.L_x_81) ;  /* 0x0000000400003947 */ /* 0x000fea0003800000 */
[----:B------:R-:W-:Y:S02]  /*3c20*/  ISETP.GE.AND P3, PT, R37, RZ, PT ;  /* 0x000000ff2500720c */ /* 0x000fe40003f66270 */
[----:B------:R-:W-:-:S11]  /*3c30*/  ISETP.GE.AND P4, PT, R36, RZ, PT ;  /* 0x000000ff2400720c */ /* 0x000fd60003f86270 */
[----:B------:R-:W-:Y:S01]  /*3c40*/  @P3 IMAD.MOV.U32 R19, RZ, RZ, RZ ;  /* 0x000000ffff133224 */ /* 0x000fe200078e00ff */
[----:B------:R-:W-:Y:S01]  /*3c50*/  @!P3 MOV R19, 0xffffffc0 ;  /* 0xffffffc00013b802 */ /* 0x000fe20000000f00 */
[----:B------:R-:W-:Y:S01]  /*3c60*/  @!P3 FFMA R35, R4, 1.84467440737095516160e+19, RZ ;  /* 0x5f8000000423b823 */ /* 0x000fe200000000ff */
[----:B------:R-:W-:-:S03]  /*3c70*/  @!P4 FFMA R3, R3, 1.84467440737095516160e+19, RZ ;  /* 0x5f8000000303c823 */ /* 0x000fc600000000ff */
[----:B------:R-:W-:-:S07]  /*3c80*/  @!P4 VIADD R19, R19, 0x40 ;  /* 0x000000401313c836 */ /* 0x000fce0000000000 */
.L_x_77:
[----:B------:R-:W-:Y:S01]  /*3c90*/  LEA R38, R33, 0xc0800000, 0x17 ;  /* 0xc080000021267811 */ /* 0x000fe200078eb8ff */
[----:B------:R-:W-:Y:S01]  /*3ca0*/  VIADD R36, R34, 0xffffff81 ;  /* 0xffffff8122247836 */ /* 0x000fe20000000000 */
[----:B------:R-:W-:Y:S02]  /*3cb0*/  BSSY.RECONVERGENT B1, `(.L_x_82) ;  /* 0x0000035000017945 */ /* 0x000fe40003800200 */
[----:B------:R-:W-:Y:S01]  /*3cc0*/  IADD3 R38, PT, PT, -R38, R3, RZ ;  /* 0x0000000326267210 */ /* 0x000fe20007ffe1ff */
[C---:B------:R-:W-:Y:S01]  /*3cd0*/  IMAD R3, R36.reuse, -0x800000, R35 ;  /* 0xff80000024037824 */ /* 0x040fe200078e0223 */
[----:B------:R-:W-:Y:S02]  /*3ce0*/  IADD3 R40, PT, PT, R36, 0x7f, -R33 ;  /* 0x0000007f24287810 */ /* 0x000fe40007ffe821 */
[----:B------:R-:W0:Y:S01]  /*3cf0*/  MUFU.RCP R37, R38 ;  /* 0x0000002600257308 */ /* 0x000e220000001000 */
[----:B------:R-:W-:Y:S01]  /*3d00*/  FADD.FTZ R34, -R38, -RZ ;  /* 0x800000ff26227221 */ /* 0x000fe20000010100 */
[----:B------:R-:W-:-:S03]  /*3d10*/  IADD3 R33, PT, PT, R40, R19, RZ ;  /* 0x0000001328217210 */ /* 0x000fc60007ffe0ff */
[----:B0-----:R-:W-:-:S04]  /*3d20*/  FFMA R36, R37, R34, 1 ;  /* 0x3f80000025247423 */ /* 0x001fc80000000022 */
[----:B------:R-:W-:-:S04]  /*3d30*/  FFMA R36, R37, R36, R37 ;  /* 0x0000002425247223 */ /* 0x000fc80000000025 */
[----:B------:R-:W-:-:S04]  /*3d40*/  FFMA R19, R3, R36, RZ ;  /* 0x0000002403137223 */ /* 0x000fc800000000ff */
[----:B------:R-:W-:-:S04]  /*3d50*/  FFMA R35, R34, R19, R3 ;  /* 0x0000001322237223 */ /* 0x000fc80000000003 */
[----:B------:R-:W-:-:S04]  /*3d60*/  FFMA R19, R36, R35, R19 ;  /* 0x0000002324137223 */ /* 0x000fc80000000013 */
[----:B------:R-:W-:-:S04]  /*3d70*/  FFMA R34, R34, R19, R3 ;  /* 0x0000001322227223 */ /* 0x000fc80000000003 */
[----:B------:R-:W-:-:S05]  /*3d80*/  FFMA R38, R36, R34, R19 ;  /* 0x0000002224267223 */ /* 0x000fca0000000013 */
[----:B------:R-:W-:-:S04]  /*3d90*/  SHF.R.U32.HI R3, RZ, 0x17, R38 ;  /* 0x00000017ff037819 */ /* 0x000fc80000011626 */
[----:B------:R-:W-:-:S05]  /*3da0*/  LOP3.LUT R40, R3, 0xff, RZ, 0xc0, !PT ;  /* 0x000000ff03287812 */ /* 0x000fca00078ec0ff */
[----:B------:R-:W-:-:S05]  /*3db0*/  IMAD.IADD R3, R40, 0x1, R33 ;  /* 0x0000000128037824 */ /* 0x000fca00078e0221 */
[----:B------:R-:W-:-:S04]  /*3dc0*/  IADD3 R35, PT, PT, R3, -0x1, RZ ;  /* 0xffffffff03237810 */ /* 0x000fc80007ffe0ff */
[----:B------:R-:W-:-:S13]  /*3dd0*/  ISETP.GE.U32.AND P3, PT, R35, 0xfe, PT ;  /* 0x000000fe2300780c */ /* 0x000fda0003f66070 */
[----:B------:R-:W-:Y:S05]  /*3de0*/  @!P3 BRA `(.L_x_83) ;  /* 0x000000000080b947 */ /* 0x000fea0003800000 */
[----:B------:R-:W-:-:S13]  /*3df0*/  ISETP.GT.AND P3, PT, R3, 0xfe, PT ;  /* 0x000000fe0300780c */ /* 0x000fda0003f64270 */
[----:B------:R-:W-:Y:S05]  /*3e00*/  @P3 BRA `(.L_x_84) ;  /* 0x00000000006c3947 */ /* 0x000fea0003800000 */
[----:B------:R-:W-:-:S13]  /*3e10*/  ISETP.GE.AND P3, PT, R3, 0x1, PT ;  /* 0x000000010300780c */ /* 0x000fda0003f66270 */
[----:B------:R-:W-:Y:S05]  /*3e20*/  @P3 BRA `(.L_x_85) ;  /* 0x0000000000743947 */ /* 0x000fea0003800000 */
[----:B------:R-:W-:Y:S02]  /*3e30*/  ISETP.GE.AND P3, PT, R3, -0x18, PT ;  /* 0xffffffe80300780c */ /* 0x000fe40003f66270 */
[----:B------:R-:W-:-:S11]  /*3e40*/  LOP3.LUT R38, R38, 0x80000000, RZ, 0xc0, !PT ;  /* 0x8000000026267812 */ /* 0x000fd600078ec0ff */
[----:B------:R-:W-:Y:S05]  /*3e50*/  @!P3 BRA `(.L_x_85) ;  /* 0x000000000068b947 */ /* 0x000fea0003800000 */
[CCC-:B------:R-:W-:Y:S01]  /*3e60*/  FFMA.RP R33, R36.reuse, R34.reuse, R19.reuse ;  /* 0x0000002224217223 */ /* 0x1c0fe20000008013 */
[CCC-:B------:R-:W-:Y:S01]  /*3e70*/  FFMA.RM R40, R36.reuse, R34.reuse, R19.reuse ;  /* 0x0000002224287223 */ /* 0x1c0fe20000004013 */
[----:B------:R-:W-:Y:S01]  /*3e80*/  FFMA.RZ R19, R36, R34, R19 ;  /* 0x0000002224137223 */ /* 0x000fe2000000c013 */
[C---:B------:R-:W-:Y:S01]  /*3e90*/  VIADD R34, R3.reuse, 0x20 ;  /* 0x0000002003227836 */ /* 0x040fe20000000000 */
[C---:B------:R-:W-:Y:S02]  /*3ea0*/  ISETP.NE.AND P5, PT, R3.reuse, RZ, PT ;  /* 0x000000ff0300720c */ /* 0x040fe40003fa5270 */
[----:B------:R-:W-:Y:S02]  /*3eb0*/  ISETP.NE.AND P4, PT, R3, RZ, PT ;  /* 0x000000ff0300720c */ /* 0x000fe40003f85270 */
[----:B------:R-:W-:Y:S02]  /*3ec0*/  LOP3.LUT R19, R19, 0x7fffff, RZ, 0xc0, !PT ;  /* 0x007fffff13137812 */ /* 0x000fe400078ec0ff */
[----:B------:R-:W-:-:S02]  /*3ed0*/  IADD3 R3, PT, PT, -R3, RZ, RZ ;  /* 0x000000ff03037210 */ /* 0x000fc40007ffe1ff */
[----:B------:R-:W-:Y:S02]  /*3ee0*/  LOP3.LUT R19, R19, 0x800000, RZ, 0xfc, !PT ;  /* 0x0080000013137812 */ /* 0x000fe400078efcff */
[----:B------:R-:W-:Y:S02]  /*3ef0*/  FSETP.NEU.FTZ.AND P3, PT, R33, R40, PT ;  /* 0x000000282100720b */ /* 0x000fe40003f7d000 */
[----:B------:R-:W-:-:S04]  /*3f00*/  SHF.L.U32 R34, R19, R34, RZ ;  /* 0x0000002213227219 */ /* 0x000fc800000006ff */
[----:B------:R-:W-:Y:S02]  /*3f10*/  ISETP.NE.AND P4, PT, R34, RZ, P4 ;  /* 0x000000ff2200720c */ /* 0x000fe40002785270 */
[----:B------:R-:W-:Y:S02]  /*3f20*/  SEL R34, R3, RZ, P5 ;  /* 0x000000ff03227207 */ /* 0x000fe40002800000 */
[----:B------:R-:W-:Y:S02]  /*3f30*/  PLOP3.LUT P3, PT, P3, P4, PT, 0xf8, 0x8f ;  /* 0x00000000008f781c */ /* 0x000fe40001f69f70 */
[----:B------:R-:W-:Y:S02]  /*3f40*/  SHF.R.U32.HI R34, RZ, R34, R19 ;  /* 0x00000022ff227219 */ /* 0x000fe40000011613 */
[----:B------:R-:W-:Y:S02]  /*3f50*/  SEL R3, RZ, 0x1, !P3 ;  /* 0x00000001ff037807 */ /* 0x000fe40005800000 */
[----:B------:R-:W-:-:S04]  /*3f60*/  SHF.R.U32.HI R36, RZ, 0x1, R34 ;  /* 0x00000001ff247819 */ /* 0x000fc80000011622 */
[----:B------:R-:W-:-:S04]  /*3f70*/  LOP3.LUT R3, R3, 0x1, R36, 0xf8, !PT ;  /* 0x0000000103037812 */ /* 0x000fc800078ef824 */
[----:B------:R-:W-:-:S05]  /*3f80*/  LOP3.LUT R3, R3, R34, RZ, 0xc0, !PT ;  /* 0x0000002203037212 */ /* 0x000fca00078ec0ff */
[----:B------:R-:W-:-:S05]  /*3f90*/  IMAD.IADD R3, R36, 0x1, R3 ;  /* 0x0000000124037824 */ /* 0x000fca00078e0203 */
[----:B------:R-:W-:Y:S01]  /*3fa0*/  LOP3.LUT R38, R3, R38, RZ, 0xfc, !PT ;  /* 0x0000002603267212 */ /* 0x000fe200078efcff */
[----:B------:R-:W-:Y:S06]  /*3fb0*/  BRA `(.L_x_85) ;  /* 0x0000000000107947 */ /* 0x000fec0003800000 */
.L_x_84:
[----:B------:R-:W-:-:S04]  /*3fc0*/  LOP3.LUT R38, R38, 0x80000000, RZ, 0xc0, !PT ;  /* 0x8000000026267812 */ /* 0x000fc800078ec0ff */
[----:B------:R-:W-:Y:S01]  /*3fd0*/  LOP3.LUT R38, R38, 0x7f800000, RZ, 0xfc, !PT ;  /* 0x7f80000026267812 */ /* 0x000fe200078efcff */
[----:B------:R-:W-:Y:S06]  /*3fe0*/  BRA `(.L_x_85) ;  /* 0x0000000000047947 */ /* 0x000fec0003800000 */
.L_x_83:
[----:B------:R-:W-:-:S07]  /*3ff0*/  LEA R38, R33, R38, 0x17 ;  /* 0x0000002621267211 */ /* 0x000fce00078eb8ff */
.L_x_85:
[----:B------:R-:W-:Y:S05]  /*4000*/  BSYNC.RECONVERGENT B1 ;  /* 0x0000000000017941 */ /* 0x000fea0003800200 */
.L_x_82:
[----:B------:R-:W-:Y:S05]  /*4010*/  BRA `(.L_x_86) ;  /* 0x0000000000207947 */ /* 0x000fea0003800000 */
.L_x_81:
[----:B------:R-:W-:-:S04]  /*4020*/  LOP3.LUT R3, R3, 0x80000000, R35, 0x48, !PT ;  /* 0x8000000003037812 */ /* 0x000fc800078e4823 */
[----:B------:R-:W-:Y:S01]  /*4030*/  LOP3.LUT R38, R3, 0x7f800000, RZ, 0xfc, !PT ;  /* 0x7f80000003267812 */ /* 0x000fe200078efcff */
[----:B------:R-:W-:Y:S06]  /*4040*/  BRA `(.L_x_86) ;  /* 0x0000000000147947 */ /* 0x000fec0003800000 */
.L_x_80:
[----:B------:R-:W-:Y:S01]  /*4050*/  LOP3.LUT R38, R3, 0x80000000, R35, 0x48, !PT ;  /* 0x8000000003267812 */ /* 0x000fe200078e4823 */
[----:B------:R-:W-:Y:S06]  /*4060*/  BRA `(.L_x_86) ;  /* 0x00000000000c7947 */ /* 0x000fec0003800000 */
.L_x_79:
[----:B------:R-:W0:Y:S01]  /*4070*/  MUFU.RSQ R38, -QNAN ;  /* 0xffc0000000267908 */ /* 0x000e220000001400 */
[----:B------:R-:W-:Y:S05]  /*4080*/  BRA `(.L_x_86) ;  /* 0x0000000000047947 */ /* 0x000fea0003800000 */
.L_x_78:
[----:B------:R-:W-:-:S07]  /*4090*/  FADD.FTZ R38, R4, R3 ;  /* 0x0000000304267221 */ /* 0x000fce0000010000 */
.L_x_86:
[----:B------:R-:W-:Y:S05]  /*40a0*/  BSYNC.RECONVERGENT B0 ;  /* 0x0000000000007941 */ /* 0x000fea0003800200 */
.L_x_76:
[----:B------:R-:W-:Y:S02]  /*40b0*/  HFMA2 R19, -RZ, RZ, 0, 0 ;  /* 0x00000000ff137431 */ /* 0x000fe400000001ff */
[----:B0-----:R-:W-:Y:S02]  /*40c0*/  IMAD.MOV.U32 R3, RZ, RZ, R38 ;  /* 0x000000ffff037224 */ /* 0x001fe400078e0026 */
[----:B------:R-:W-:Y:S05]  /*40d0*/  RET.REL.NODEC R18 `(_Z18draw_center_kerneliiiiiiiiffffffPKfPfPiS2_S2_S1_S2_) ;  /* 0xffffffbc12c87950 */ /* 0x000fea0003c3ffff */
.L_x_87:
[----:B------:R-:W-:-:S00]  /*40e0*/  BRA `(.L_x_87) ;  /* 0xfffffffc00fc7947 */ /* 0x000fc0000383ffff */
[----:B------:R-:W-:-:S00]  /*40f0*/  NOP ;  /* 0x0000000000007918 */ /* 0x000fc00000000000 */
        /* <DEDUP_REMOVED lines=8> */
.L_x_89:


//--------------------- .nv.global.init           --------------------------
	.section	.nv.global.init,"aw",@progbits
	.align	4
.nv.global.init:
	.type		__cudart_i2opi_f,@object
	.size		__cudart_i2opi_f,(.L_0 - __cudart_i2opi_f)
__cudart_i2opi_f:
        /*0000*/ 	.byte	0x41, 0x90, 0x43, 0x3c, 0x99, 0x95, 0x62, 0xdb, 0xc0, 0xdd, 0x34, 0xf5, 0xd1, 0x57, 0x27, 0xfc
        /*0010*/ 	.byte	0x29, 0x15, 0x44, 0x4e, 0x6e, 0x83, 0xf9, 0xa2
.L_0:


//--------------------- .nv.shared.reserved.0     --------------------------
	.section	.nv.shared.reserved.0,"aw",@nobits
	.weak		__nv_reservedSMEM_offset_0_alias
	.size		__nv_reservedSMEM_offset_0_alias, 0, 64
	.other		__nv_reservedSMEM_offset_0_alias,@"STO_CUDA_RESERVED_SHARED STV_DEFAULT"
__nv_reservedSMEM_offset_0_alias:
	.zero		0
	.zero		64


//--------------------- .nv.constant0._Z18draw_center_kerneliiiiiiiiffffffPKfPfPiS2_S2_S1_S2_ --------------------------
	.section	.nv.constant0._Z18draw_center_kerneliiiiiiiiffffffPKfPfPiS2_S2_S1_S2_,"a",@progbits
	.sectionflags	@""
	.align	4
.nv.constant0._Z18draw_center_kerneliiiiiiiiffffffPKfPfPiS2_S2_S1_S2_:
	.zero		1008


//--------------------- SYMBOLS --------------------------

	.type		.nv.reservedSmem.offset0,@object
	.size		.nv.reservedSmem.offset0,0x4
